	.target	sm_90a

	.elftype	@"ET_EXEC"


//--------------------- .note.nv.tkinfo           --------------------------
	.section	.note.nv.tkinfo,"",@"SHT_NOTE"
	.sectionflags	@"SHF_NOTE_NV_TKINFO"
	.tkinfo
        /*0018*/ 	.word	0x00000002
        /*0030*/ 	.string	""
        /*0030*/ 	.string	"ptxas"
        /*0030*/ 	.string	"Cuda compilation tools, release 13.0, V13.0.88"
        /*0030*/ 	.string	"Build cuda_13.0.r13.0/compiler.36424714_0"
        /*0030*/ 	.string	"-arch sm_90a -m 64 "



//--------------------- .note.nv.cuinfo           --------------------------
	.section	.note.nv.cuinfo,"",@"SHT_NOTE"
	.sectionflags	@"SHF_NOTE_NV_CUINFO"
        /*0018*/ 	.short	0x0002
        /*001a*/ 	.short	0x005a
        /*001c*/ 	.short	0x0082
	.zero		2


//--------------------- .nv.info                  --------------------------
	.section	.nv.info,"",@"SHT_CUDA_INFO"
	.align	4


	//----- nvinfo : EIATTR_REGCOUNT
	.align		4
        /*0000*/ 	.byte	0x04, 0x2f
        /*0002*/ 	.short	(.L_12 - .L_11)
	.align		4
.L_11:
        /*0004*/ 	.word	index@(_ZN7cutlass13device_kernelIN5flash19enable_sm80_to_sm89INS1_16FlashAttnFwdSm80INS1_25CollectiveMainloopFwdSm80ILi4ELi1ELb0EN4cute5tupleIJNS5_1CILi128EEENS7_ILi48EEENS7_ILi96EEEEEELi96ENS_10bfloat16_tEfNS_4arch4Sm80ELb1ELb0ELb0ELb1ELb1ELb1ELb1ELb1EEENS1_21CollectiveEpilogueFwdINS6_IJS8_SA_S9_EEENS6_IJNS7_ILi1EEESI_SI_EEESC_SE_Li128ELb1ELb1ELb1ELb0EEENS1_36VarlenDynamicPersistentTileSchedulerILi128ELi48ELi128ELi128ELb1ELb1ELb0ELb1ELb1ELb1EEEEEEEEEvNT_6ParamsE)
        /*0008*/ 	.word	0x00000004


	//----- nvinfo : EIATTR_FRAME_SIZE
	.align		4
.L_12:
        /*000c*/ 	.byte	0x04, 0x11
        /*000e*/ 	.short	(.L_14 - .L_13)
	.align		4
.L_13:
        /*0010*/ 	.word	index@(_ZN7cutlass13device_kernelIN5flash19enable_sm80_to_sm89INS1_16FlashAttnFwdSm80INS1_25CollectiveMainloopFwdSm80ILi4ELi1ELb0EN4cute5tupleIJNS5_1CILi128EEENS7_ILi48EEENS7_ILi96EEEEEELi96ENS_10bfloat16_tEfNS_4arch4Sm80ELb1ELb0ELb0ELb1ELb1ELb1ELb1ELb1EEENS1_21CollectiveEpilogueFwdINS6_IJS8_SA_S9_EEENS6_IJNS7_ILi1EEESI_SI_EEESC_SE_Li128ELb1ELb1ELb1ELb0EEENS1_36VarlenDynamicPersistentTileSchedulerILi128ELi48ELi128ELi128ELb1ELb1ELb0ELb1ELb1ELb1EEEEEEEEEvNT_6ParamsE)
        /*0014*/ 	.word	0x00000000


	//----- nvinfo : EIATTR_REGCOUNT
	.align		4
.L_14:
        /*0018*/ 	.byte	0x04, 0x2f
        /*001a*/ 	.short	(.L_16 - .L_15)
	.align		4
.L_15:
        /*001c*/ 	.word	index@(_ZN7cutlass13device_kernelIN5flash19enable_sm80_to_sm89INS1_16FlashAttnFwdSm80INS1_25CollectiveMainloopFwdSm80ILi4ELi1ELb0EN4cute5tupleIJNS5_1CILi128EEENS7_ILi48EEENS7_ILi96EEEEEELi96ENS_10bfloat16_tEfNS_4arch4Sm80ELb1ELb0ELb0ELb1ELb1ELb0ELb1ELb1EEENS1_21CollectiveEpilogueFwdINS6_IJS8_SA_S9_EEENS6_IJNS7_ILi1EEESI_SI_EEESC_SE_Li128ELb1ELb1ELb1ELb0EEENS1_36VarlenDynamicPersistentTileSchedulerILi128ELi48ELi128ELi128ELb1ELb1ELb0ELb1ELb1ELb1EEEEEEEEEvNT_6ParamsE)
        /*0020*/ 	.word	0x00000004


	//----- nvinfo : EIATTR_FRAME_SIZE
	.align		4
.L_16:
        /*0024*/ 	.byte	0x04, 0x11
        /*0026*/ 	.short	(.L_18 - .L_17)
	.align		4
.L_17:
        /*0028*/ 	.word	index@(_ZN7cutlass13device_kernelIN5flash19enable_sm80_to_sm89INS1_16FlashAttnFwdSm80INS1_25CollectiveMainloopFwdSm80ILi4ELi1ELb0EN4cute5tupleIJNS5_1CILi128EEENS7_ILi48EEENS7_ILi96EEEEEELi96ENS_10bfloat16_tEfNS_4arch4Sm80ELb1ELb0ELb0ELb1ELb1ELb0ELb1ELb1EEENS1_21CollectiveEpilogueFwdINS6_IJS8_SA_S9_EEENS6_IJNS7_ILi1EEESI_SI_EEESC_SE_Li128ELb1ELb1ELb1ELb0EEENS1_36VarlenDynamicPersistentTileSchedulerILi128ELi48ELi128ELi128ELb1ELb1ELb0ELb1ELb1ELb1EEEEEEEEEvNT_6ParamsE)
        /*002c*/ 	.word	0x00000000


	//----- nvinfo : EIATTR_REGCOUNT
	.align		4
.L_18:
        /*0030*/ 	.byte	0x04, 0x2f
        /*0032*/ 	.short	(.L_20 - .L_19)
	.align		4
.L_19:
        /*0034*/ 	.word	index@(_ZN7cutlass13device_kernelIN5flash19enable_sm80_to_sm89INS1_16FlashAttnFwdSm80INS1_25CollectiveMainloopFwdSm80ILi4ELi1ELb0EN4cute5tupleIJNS5_1CILi128EEENS7_ILi64EEENS7_ILi96EEEEEELi96ENS_10bfloat16_tEfNS_4arch4Sm80ELb1ELb0ELb0ELb0ELb1ELb0ELb1ELb1EEENS1_21CollectiveEpilogueFwdINS6_IJS8_SA_S9_EEENS6_IJNS7_ILi1EEESI_SI_EEESC_SE_Li128ELb0ELb1ELb1ELb0EEENS1_30DynamicPersistentTileSchedulerILi128ELi128ELb1ELb1ELb0EEEEEEEEEvNT_6ParamsE)
        /*0038*/ 	.word	0x00000004


	//----- nvinfo : EIATTR_FRAME_SIZE
	.align		4
.L_20:
        /*003c*/ 	.byte	0x04, 0x11
        /*003e*/ 	.short	(.L_22 - .L_21)
	.align		4
.L_21:
        /*0040*/ 	.word	index@(_ZN7cutlass13device_kernelIN5flash19enable_sm80_to_sm89INS1_16FlashAttnFwdSm80INS1_25CollectiveMainloopFwdSm80ILi4ELi1ELb0EN4cute5tupleIJNS5_1CILi128EEENS7_ILi64EEENS7_ILi96EEEEEELi96ENS_10bfloat16_tEfNS_4arch4Sm80ELb1ELb0ELb0ELb0ELb1ELb0ELb1ELb1EEENS1_21CollectiveEpilogueFwdINS6_IJS8_SA_S9_EEENS6_IJNS7_ILi1EEESI_SI_EEESC_SE_Li128ELb0ELb1ELb1ELb0EEENS1_30DynamicPersistentTileSchedulerILi128ELi128ELb1ELb1ELb0EEEEEEEEEvNT_6ParamsE)
        /*0044*/ 	.word	0x00000000


	//----- nvinfo : EIATTR_REGCOUNT
	.align		4
.L_22:
        /*0048*/ 	.byte	0x04, 0x2f
        /*004a*/ 	.short	(.L_24 - .L_23)
	.align		4
.L_23:
        /*004c*/ 	.word	index@(_ZN7cutlass13device_kernelIN5flash19enable_sm80_to_sm89INS1_16FlashAttnFwdSm80INS1_25CollectiveMainloopFwdSm80ILi4ELi1ELb0EN4cute5tupleIJNS5_1CILi128EEENS7_ILi48EEENS7_ILi96EEEEEELi96ENS_10bfloat16_tEfNS_4arch4Sm80ELb0ELb1ELb0ELb1ELb1ELb1ELb1ELb1EEENS1_21CollectiveEpilogueFwdINS6_IJS8_SA_S9_EEENS6_IJNS7_ILi1EEESI_SI_EEESC_SE_Li128ELb1ELb1ELb1ELb0EEENS1_36VarlenDynamicPersistentTileSchedulerILi128ELi48ELi128ELi128ELb1ELb1ELb0ELb1ELb0ELb1EEEEEEEEEvNT_6ParamsE)
        /*0050*/ 	.word	0x00000004


	//----- nvinfo : EIATTR_FRAME_SIZE
	.align		4
.L_24:
        /*0054*/ 	.byte	0x04, 0x11
        /*0056*/ 	.short	(.L_26 - .L_25)
	.align		4
.L_25:
        /*0058*/ 	.word	index@(_ZN7cutlass13device_kernelIN5flash19enable_sm80_to_sm89INS1_16FlashAttnFwdSm80INS1_25CollectiveMainloopFwdSm80ILi4ELi1ELb0EN4cute5tupleIJNS5_1CILi128EEENS7_ILi48EEENS7_ILi96EEEEEELi96ENS_10bfloat16_tEfNS_4arch4Sm80ELb0ELb1ELb0ELb1ELb1ELb1ELb1ELb1EEENS1_21CollectiveEpilogueFwdINS6_IJS8_SA_S9_EEENS6_IJNS7_ILi1EEESI_SI_EEESC_SE_Li128ELb1ELb1ELb1ELb0EEENS1_36VarlenDynamicPersistentTileSchedulerILi128ELi48ELi128ELi128ELb1ELb1ELb0ELb1ELb0ELb1EEEEEEEEEvNT_6ParamsE)
        /*005c*/ 	.word	0x00000000


	//----- nvinfo : EIATTR_REGCOUNT
	.align		4
.L_26:
        /*0060*/ 	.byte	0x04, 0x2f
        /*0062*/ 	.short	(.L_28 - .L_27)
	.align		4
.L_27:
        /*0064*/ 	.word	index@(_ZN7cutlass13device_kernelIN5flash19enable_sm80_to_sm89INS1_16FlashAttnFwdSm80INS1_25CollectiveMainloopFwdSm80ILi4ELi1ELb0EN4cute5tupleIJNS5_1CILi128EEENS7_ILi48EEENS7_ILi96EEEEEELi96ENS_10bfloat16_tEfNS_4arch4Sm80ELb0ELb1ELb0ELb1ELb1ELb0ELb1ELb1EEENS1_21CollectiveEpilogueFwdINS6_IJS8_SA_S9_EEENS6_IJNS7_ILi1EEESI_SI_EEESC_SE_Li128ELb1ELb1ELb1ELb0EEENS1_36VarlenDynamicPersistentTileSchedulerILi128ELi48ELi128ELi128ELb1ELb1ELb0ELb1ELb0ELb1EEEEEEEEEvNT_6ParamsE)
        /*0068*/ 	.word	0x00000004


	//----- nvinfo : EIATTR_FRAME_SIZE
	.align		4
.L_28:
        /*006c*/ 	.byte	0x04, 0x11
        /*006e*/ 	.short	(.L_30 - .L_29)
	.align		4
.L_29:
        /*0070*/ 	.word	index@(_ZN7cutlass13device_kernelIN5flash19enable_sm80_to_sm89INS1_16FlashAttnFwdSm80INS1_25CollectiveMainloopFwdSm80ILi4ELi1ELb0EN4cute5tupleIJNS5_1CILi128EEENS7_ILi48EEENS7_ILi96EEEEEELi96ENS_10bfloat16_tEfNS_4arch4Sm80ELb0ELb1ELb0ELb1ELb1ELb0ELb1ELb1EEENS1_21CollectiveEpilogueFwdINS6_IJS8_SA_S9_EEENS6_IJNS7_ILi1EEESI_SI_EEESC_SE_Li128ELb1ELb1ELb1ELb0EEENS1_36VarlenDynamicPersistentTileSchedulerILi128ELi48ELi128ELi128ELb1ELb1ELb0ELb1ELb0ELb1EEEEEEEEEvNT_6ParamsE)
        /*0074*/ 	.word	0x00000000


	//----- nvinfo : EIATTR_REGCOUNT
	.align		4
.L_30:
        /*0078*/ 	.byte	0x04, 0x2f
        /*007a*/ 	.short	(.L_32 - .L_31)
	.align		4
.L_31:
        /*007c*/ 	.word	index@(_ZN7cutlass13device_kernelIN5flash19enable_sm80_to_sm89INS1_16FlashAttnFwdSm80INS1_25CollectiveMainloopFwdSm80ILi4ELi1ELb0EN4cute5tupleIJNS5_1CILi128EEENS7_ILi48EEENS7_ILi96EEEEEELi96ENS_10bfloat16_tEfNS_4arch4Sm80ELb0ELb1ELb0ELb0ELb1ELb0ELb1ELb1EEENS1_21CollectiveEpilogueFwdINS6_IJS8_SA_S9_EEENS6_IJNS7_ILi1EEESI_SI_EEESC_SE_Li128ELb0ELb1ELb1ELb0EEENS1_19SingleTileSchedulerILb0ELb1ELb1ELi128EEEEEEEEEvNT_6ParamsE)
        /*0080*/ 	.word	0x00000004


	//----- nvinfo : EIATTR_FRAME_SIZE
	.align		4
.L_32:
        /*0084*/ 	.byte	0x04, 0x11
        /*0086*/ 	.short	(.L_34 - .L_33)
	.align		4
.L_33:
        /*0088*/ 	.word	index@(_ZN7cutlass13device_kernelIN5flash19enable_sm80_to_sm89INS1_16FlashAttnFwdSm80INS1_25CollectiveMainloopFwdSm80ILi4ELi1ELb0EN4cute5tupleIJNS5_1CILi128EEENS7_ILi48EEENS7_ILi96EEEEEELi96ENS_10bfloat16_tEfNS_4arch4Sm80ELb0ELb1ELb0ELb0ELb1ELb0ELb1ELb1EEENS1_21CollectiveEpilogueFwdINS6_IJS8_SA_S9_EEENS6_IJNS7_ILi1EEESI_SI_EEESC_SE_Li128ELb0ELb1ELb1ELb0EEENS1_19SingleTileSchedulerILb0ELb1ELb1ELi128EEEEEEEEEvNT_6ParamsE)
        /*008c*/ 	.word	0x00000000


	//----- nvinfo : EIATTR_REGCOUNT
	.align		4
.L_34:
        /*0090*/ 	.byte	0x04, 0x2f
        /*0092*/ 	.short	(.L_36 - .L_35)
	.align		4
.L_35:
        /*0094*/ 	.word	index@(_ZN7cutlass13device_kernelIN5flash19enable_sm80_to_sm89INS1_16FlashAttnFwdSm80INS1_25CollectiveMainloopFwdSm80ILi4ELi1ELb0EN4cute5tupleIJNS5_1CILi128EEENS7_ILi48EEENS7_ILi96EEEEEELi96ENS_10bfloat16_tEfNS_4arch4Sm80ELb0ELb0ELb0ELb1ELb1ELb1ELb1ELb1EEENS1_21CollectiveEpilogueFwdINS6_IJS8_SA_S9_EEENS6_IJNS7_ILi1EEESI_SI_EEESC_SE_Li128ELb1ELb1ELb1ELb0EEENS1_36VarlenDynamicPersistentTileSchedulerILi128ELi48ELi128ELi128ELb1ELb1ELb0ELb0ELb1ELb1EEEEEEEEEvNT_6ParamsE)
        /*0098*/ 	.word	0x00000004


	//----- nvinfo : EIATTR_FRAME_SIZE
	.align		4
.L_36:
        /*009c*/ 	.byte	0x04, 0x11
        /*009e*/ 	.short	(.L_38 - .L_37)
	.align		4
.L_37:
        /*00a0*/ 	.word	index@(_ZN7cutlass13device_kernelIN5flash19enable_sm80_to_sm89INS1_16FlashAttnFwdSm80INS1_25CollectiveMainloopFwdSm80ILi4ELi1ELb0EN4cute5tupleIJNS5_1CILi128EEENS7_ILi48EEENS7_ILi96EEEEEELi96ENS_10bfloat16_tEfNS_4arch4Sm80ELb0ELb0ELb0ELb1ELb1ELb1ELb1ELb1EEENS1_21CollectiveEpilogueFwdINS6_IJS8_SA_S9_EEENS6_IJNS7_ILi1EEESI_SI_EEESC_SE_Li128ELb1ELb1ELb1ELb0EEENS1_36VarlenDynamicPersistentTileSchedulerILi128ELi48ELi128ELi128ELb1ELb1ELb0ELb0ELb1ELb1EEEEEEEEEvNT_6ParamsE)
        /*00a4*/ 	.word	0x00000000


	//----- nvinfo : EIATTR_REGCOUNT
	.align		4
.L_38:
        /*00a8*/ 	.byte	0x04, 0x2f
        /*00aa*/ 	.short	(.L_40 - .L_39)
	.align		4
.L_39:
        /*00ac*/ 	.word	index@(_ZN7cutlass13device_kernelIN5flash19enable_sm80_to_sm89INS1_16FlashAttnFwdSm80INS1_25CollectiveMainloopFwdSm80ILi4ELi1ELb0EN4cute5tupleIJNS5_1CILi128EEENS7_ILi48EEENS7_ILi96EEEEEELi96ENS_10bfloat16_tEfNS_4arch4Sm80ELb0ELb0ELb0ELb1ELb1ELb0ELb1ELb1EEENS1_21CollectiveEpilogueFwdINS6_IJS8_SA_S9_EEENS6_IJNS7_ILi1EEESI_SI_EEESC_SE_Li128ELb1ELb1ELb1ELb0EEENS1_36VarlenDynamicPersistentTileSchedulerILi128ELi48ELi128ELi128ELb1ELb1ELb0ELb0ELb1ELb1EEEEEEEEEvNT_6ParamsE)
        /*00b0*/ 	.word	0x00000004


	//----- nvinfo : EIATTR_FRAME_SIZE
	.align		4
.L_40:
        /*00b4*/ 	.byte	0x04, 0x11
        /*00b6*/ 	.short	(.L_42 - .L_41)
	.align		4
.L_41:
        /*00b8*/ 	.word	index@(_ZN7cutlass13device_kernelIN5flash19enable_sm80_to_sm89INS1_16FlashAttnFwdSm80INS1_25CollectiveMainloopFwdSm80ILi4ELi1ELb0EN4cute5tupleIJNS5_1CILi128EEENS7_ILi48EEENS7_ILi96EEEEEELi96ENS_10bfloat16_tEfNS_4arch4Sm80ELb0ELb0ELb0ELb1ELb1ELb0ELb1ELb1EEENS1_21CollectiveEpilogueFwdINS6_IJS8_SA_S9_EEENS6_IJNS7_ILi1EEESI_SI_EEESC_SE_Li128ELb1ELb1ELb1ELb0EEENS1_36VarlenDynamicPersistentTileSchedulerILi128ELi48ELi128ELi128ELb1ELb1ELb0ELb0ELb1ELb1EEEEEEEEEvNT_6ParamsE)
        /*00bc*/ 	.word	0x00000000


	//----- nvinfo : EIATTR_REGCOUNT
	.align		4
.L_42:
        /*00c0*/ 	.byte	0x04, 0x2f
        /*00c2*/ 	.short	(.L_44 - .L_43)
	.align		4
.L_43:
        /*00c4*/ 	.word	index@(_ZN7cutlass13device_kernelIN5flash19enable_sm80_to_sm89INS1_16FlashAttnFwdSm80INS1_25CollectiveMainloopFwdSm80ILi4ELi1ELb0EN4cute5tupleIJNS5_1CILi128EEENS7_ILi64EEENS7_ILi96EEEEEELi96ENS_10bfloat16_tEfNS_4arch4Sm80ELb0ELb0ELb0ELb0ELb1ELb0ELb1ELb1EEENS1_21CollectiveEpilogueFwdINS6_IJS8_SA_S9_EEENS6_IJNS7_ILi1EEESI_SI_EEESC_SE_Li128ELb0ELb1ELb1ELb0EEENS1_19SingleTileSchedulerILb0ELb1ELb1ELi128EEEEEEEEEvNT_6ParamsE)
        /*00c8*/ 	.word	0x00000004


	//----- nvinfo : EIATTR_FRAME_SIZE
	.align		4
.L_44:
        /*00cc*/ 	.byte	0x04, 0x11
        /*00ce*/ 	.short	(.L_46 - .L_45)
	.align		4
.L_45:
        /*00d0*/ 	.word	index@(_ZN7cutlass13device_kernelIN5flash19enable_sm80_to_sm89INS1_16FlashAttnFwdSm80INS1_25CollectiveMainloopFwdSm80ILi4ELi1ELb0EN4cute5tupleIJNS5_1CILi128EEENS7_ILi64EEENS7_ILi96EEEEEELi96ENS_10bfloat16_tEfNS_4arch4Sm80ELb0ELb0ELb0ELb0ELb1ELb0ELb1ELb1EEENS1_21CollectiveEpilogueFwdINS6_IJS8_SA_S9_EEENS6_IJNS7_ILi1EEESI_SI_EEESC_SE_Li128ELb0ELb1ELb1ELb0EEENS1_19SingleTileSchedulerILb0ELb1ELb1ELi128EEEEEEEEEvNT_6ParamsE)
        /*00d4*/ 	.word	0x00000000


	//----- nvinfo : EIATTR_MIN_STACK_SIZE
	.align		4
.L_46:
        /*00d8*/ 	.byte	0x04, 0x12
        /*00da*/ 	.short	(.L_48 - .L_47)
	.align		4
.L_47:
        /*00dc*/ 	.word	index@(_ZN7cutlass13device_kernelIN5flash19enable_sm80_to_sm89INS1_16FlashAttnFwdSm80INS1_25CollectiveMainloopFwdSm80ILi4ELi1ELb0EN4cute5tupleIJNS5_1CILi128EEENS7_ILi64EEENS7_ILi96EEEEEELi96ENS_10bfloat16_tEfNS_4arch4Sm80ELb0ELb0ELb0ELb0ELb1ELb0ELb1ELb1EEENS1_21CollectiveEpilogueFwdINS6_IJS8_SA_S9_EEENS6_IJNS7_ILi1EEESI_SI_EEESC_SE_Li128ELb0ELb1ELb1ELb0EEENS1_19SingleTileSchedulerILb0ELb1ELb1ELi128EEEEEEEEEvNT_6ParamsE)
        /*00e0*/ 	.word	0x00000000


	//----- nvinfo : EIATTR_MIN_STACK_SIZE
	.align		4
.L_48:
        /*00e4*/ 	.byte	0x04, 0x12
        /*00e6*/ 	.short	(.L_50 - .L_49)
	.align		4
.L_49:
        /*00e8*/ 	.word	index@(_ZN7cutlass13device_kernelIN5flash19enable_sm80_to_sm89INS1_16FlashAttnFwdSm80INS1_25CollectiveMainloopFwdSm80ILi4ELi1ELb0EN4cute5tupleIJNS5_1CILi128EEENS7_ILi48EEENS7_ILi96EEEEEELi96ENS_10bfloat16_tEfNS_4arch4Sm80ELb0ELb0ELb0ELb1ELb1ELb0ELb1ELb1EEENS1_21CollectiveEpilogueFwdINS6_IJS8_SA_S9_EEENS6_IJNS7_ILi1EEESI_SI_EEESC_SE_Li128ELb1ELb1ELb1ELb0EEENS1_36VarlenDynamicPersistentTileSchedulerILi128ELi48ELi128ELi128ELb1ELb1ELb0ELb0ELb1ELb1EEEEEEEEEvNT_6ParamsE)
        /*00ec*/ 	.word	0x00000000


	//----- nvinfo : EIATTR_MIN_STACK_SIZE
	.align		4
.L_50:
        /*00f0*/ 	.byte	0x04, 0x12
        /*00f2*/ 	.short	(.L_52 - .L_51)
	.align		4
.L_51:
        /*00f4*/ 	.word	index@(_ZN7cutlass13device_kernelIN5flash19enable_sm80_to_sm89INS1_16FlashAttnFwdSm80INS1_25CollectiveMainloopFwdSm80ILi4ELi1ELb0EN4cute5tupleIJNS5_1CILi128EEENS7_ILi48EEENS7_ILi96EEEEEELi96ENS_10bfloat16_tEfNS_4arch4Sm80ELb0ELb0ELb0ELb1ELb1ELb1ELb1ELb1EEENS1_21CollectiveEpilogueFwdINS6_IJS8_SA_S9_EEENS6_IJNS7_ILi1EEESI_SI_EEESC_SE_Li128ELb1ELb1ELb1ELb0EEENS1_36VarlenDynamicPersistentTileSchedulerILi128ELi48ELi128ELi128ELb1ELb1ELb0ELb0ELb1ELb1EEEEEEEEEvNT_6ParamsE)
        /*00f8*/ 	.word	0x00000000


	//----- nvinfo : EIATTR_MIN_STACK_SIZE
	.align		4
.L_52:
        /*00fc*/ 	.byte	0x04, 0x12
        /*00fe*/ 	.short	(.L_54 - .L_53)
	.align		4
.L_53:
        /*0100*/ 	.word	index@(_ZN7cutlass13device_kernelIN5flash19enable_sm80_to_sm89INS1_16FlashAttnFwdSm80INS1_25CollectiveMainloopFwdSm80ILi4ELi1ELb0EN4cute5tupleIJNS5_1CILi128EEENS7_ILi48EEENS7_ILi96EEEEEELi96ENS_10bfloat16_tEfNS_4arch4Sm80ELb0ELb1ELb0ELb0ELb1ELb0ELb1ELb1EEENS1_21CollectiveEpilogueFwdINS6_IJS8_SA_S9_EEENS6_IJNS7_ILi1EEESI_SI_EEESC_SE_Li128ELb0ELb1ELb1ELb0EEENS1_19SingleTileSchedulerILb0ELb1ELb1ELi128EEEEEEEEEvNT_6ParamsE)
        /*0104*/ 	.word	0x00000000


	//----- nvinfo : EIATTR_MIN_STACK_SIZE
	.align		4
.L_54:
        /*0108*/ 	.byte	0x04, 0x12
        /*010a*/ 	.short	(.L_56 - .L_55)
	.align		4
.L_55:
        /*010c*/ 	.word	index@(_ZN7cutlass13device_kernelIN5flash19enable_sm80_to_sm89INS1_16FlashAttnFwdSm80INS1_25CollectiveMainloopFwdSm80ILi4ELi1ELb0EN4cute5tupleIJNS5_1CILi128EEENS7_ILi48EEENS7_ILi96EEEEEELi96ENS_10bfloat16_tEfNS_4arch4Sm80ELb0ELb1ELb0ELb1ELb1ELb0ELb1ELb1EEENS1_21CollectiveEpilogueFwdINS6_IJS8_SA_S9_EEENS6_IJNS7_ILi1EEESI_SI_EEESC_SE_Li128ELb1ELb1ELb1ELb0EEENS1_36VarlenDynamicPersistentTileSchedulerILi128ELi48ELi128ELi128ELb1ELb1ELb0ELb1ELb0ELb1EEEEEEEEEvNT_6ParamsE)
        /*0110*/ 	.word	0x00000000


	//----- nvinfo : EIATTR_MIN_STACK_SIZE
	.align		4
.L_56:
        /*0114*/ 	.byte	0x04, 0x12
        /*0116*/ 	.short	(.L_58 - .L_57)
	.align		4
.L_57:
        /*0118*/ 	.word	index@(_ZN7cutlass13device_kernelIN5flash19enable_sm80_to_sm89INS1_16FlashAttnFwdSm80INS1_25CollectiveMainloopFwdSm80ILi4ELi1ELb0EN4cute5tupleIJNS5_1CILi128EEENS7_ILi48EEENS7_ILi96EEEEEELi96ENS_10bfloat16_tEfNS_4arch4Sm80ELb0ELb1ELb0ELb1ELb1ELb1ELb1ELb1EEENS1_21CollectiveEpilogueFwdINS6_IJS8_SA_S9_EEENS6_IJNS7_ILi1EEESI_SI_EEESC_SE_Li128ELb1ELb1ELb1ELb0EEENS1_36VarlenDynamicPersistentTileSchedulerILi128ELi48ELi128ELi128ELb1ELb1ELb0ELb1ELb0ELb1EEEEEEEEEvNT_6ParamsE)
        /*011c*/ 	.word	0x00000000


	//----- nvinfo : EIATTR_MIN_STACK_SIZE
	.align		4
.L_58:
        /*0120*/ 	.byte	0x04, 0x12
        /*0122*/ 	.short	(.L_60 - .L_59)
	.align		4
.L_59:
        /*0124*/ 	.word	index@(_ZN7cutlass13device_kernelIN5flash19enable_sm80_to_sm89INS1_16FlashAttnFwdSm80INS1_25CollectiveMainloopFwdSm80ILi4ELi1ELb0EN4cute5tupleIJNS5_1CILi128EEENS7_ILi64EEENS7_ILi96EEEEEELi96ENS_10bfloat16_tEfNS_4arch4Sm80ELb1ELb0ELb0ELb0ELb1ELb0ELb1ELb1EEENS1_21CollectiveEpilogueFwdINS6_IJS8_SA_S9_EEENS6_IJNS7_ILi1EEESI_SI_EEESC_SE_Li128ELb0ELb1ELb1ELb0EEENS1_30DynamicPersistentTileSchedulerILi128ELi128ELb1ELb1ELb0EEEEEEEEEvNT_6ParamsE)
        /*0128*/ 	.word	0x00000000


	//----- nvinfo : EIATTR_MIN_STACK_SIZE
	.align		4
.L_60:
        /*012c*/ 	.byte	0x04, 0x12
        /*012e*/ 	.short	(.L_62 - .L_61)
	.align		4
.L_61:
        /*0130*/ 	.word	index@(_ZN7cutlass13device_kernelIN5flash19enable_sm80_to_sm89INS1_16FlashAttnFwdSm80INS1_25CollectiveMainloopFwdSm80ILi4ELi1ELb0EN4cute5tupleIJNS5_1CILi128EEENS7_ILi48EEENS7_ILi96EEEEEELi96ENS_10bfloat16_tEfNS_4arch4Sm80ELb1ELb0ELb0ELb1ELb1ELb0ELb1ELb1EEENS1_21CollectiveEpilogueFwdINS6_IJS8_SA_S9_EEENS6_IJNS7_ILi1EEESI_SI_EEESC_SE_Li128ELb1ELb1ELb1ELb0EEENS1_36VarlenDynamicPersistentTileSchedulerILi128ELi48ELi128ELi128ELb1ELb1ELb0ELb1ELb1ELb1EEEEEEEEEvNT_6ParamsE)
        /*0134*/ 	.word	0x00000000


	//----- nvinfo : EIATTR_MIN_STACK_SIZE
	.align		4
.L_62:
        /*0138*/ 	.byte	0x04, 0x12
        /*013a*/ 	.short	(.L_64 - .L_63)
	.align		4
.L_63:
        /*013c*/ 	.word	index@(_ZN7cutlass13device_kernelIN5flash19enable_sm80_to_sm89INS1_16FlashAttnFwdSm80INS1_25CollectiveMainloopFwdSm80ILi4ELi1ELb0EN4cute5tupleIJNS5_1CILi128EEENS7_ILi48EEENS7_ILi96EEEEEELi96ENS_10bfloat16_tEfNS_4arch4Sm80ELb1ELb0ELb0ELb1ELb1ELb1ELb1ELb1EEENS1_21CollectiveEpilogueFwdINS6_IJS8_SA_S9_EEENS6_IJNS7_ILi1EEESI_SI_EEESC_SE_Li128ELb1ELb1ELb1ELb0EEENS1_36VarlenDynamicPersistentTileSchedulerILi128ELi48ELi128ELi128ELb1ELb1ELb0ELb1ELb1ELb1EEEEEEEEEvNT_6ParamsE)
        /*0140*/ 	.word	0x00000000
.L_64:


//--------------------- .nv.compat                --------------------------
	.section	.nv.compat,"",@"SHT_CUDA_COMPAT_INFO"
	.align	4
        /*0000*/ 	.byte	0x02, 0x09, 0x01, 0x00, 0x02, 0x02, 0x01, 0x00, 0x02, 0x05, 0x05, 0x00, 0x03, 0x07, 0x01, 0x01
        /*0010*/ 	.byte	0x02, 0x03, 0x00, 0x00, 0x02, 0x06, 0x01, 0x00, 0x04, 0x0b, 0x08, 0x00, 0x00, 0x00, 0x00, 0x00
        /*0020*/ 	.byte	0x00, 0x00, 0x00, 0x00


//--------------------- .nv.info._ZN7cutlass13device_kernelIN5flash19enable_sm80_to_sm89INS1_16FlashAttnFwdSm80INS1_25CollectiveMainloopFwdSm80ILi4ELi1ELb0EN4cute5tupleIJNS5_1CILi128EEENS7_ILi64EEENS7_ILi96EEEEEELi96ENS_10bfloat16_tEfNS_4arch4Sm80ELb0ELb0ELb0ELb0ELb1ELb0ELb1ELb1EEENS1_21CollectiveEpilogueFwdINS6_IJS8_SA_S9_EEENS6_IJNS7_ILi1EEESI_SI_EEESC_SE_Li128ELb0ELb1ELb1ELb0EEENS1_19SingleTileSchedulerILb0ELb1ELb1ELi128EEEEEEEEEvNT_6ParamsE --------------------------
	.section	.nv.info._ZN7cutlass13device_kernelIN5flash19enable_sm80_to_sm89INS1_16FlashAttnFwdSm80INS1_25CollectiveMainloopFwdSm80ILi4ELi1ELb0EN4cute5tupleIJNS5_1CILi128EEENS7_ILi64EEENS7_ILi96EEEEEELi96ENS_10bfloat16_tEfNS_4arch4Sm80ELb0ELb0ELb0ELb0ELb1ELb0ELb1ELb1EEENS1_21CollectiveEpilogueFwdINS6_IJS8_SA_S9_EEENS6_IJNS7_ILi1EEESI_SI_EEESC_SE_Li128ELb0ELb1ELb1ELb0EEENS1_19SingleTileSchedulerILb0ELb1ELb1ELi128EEEEEEEEEvNT_6ParamsE,"",@"SHT_CUDA_INFO"
	.sectionflags	@""
	.align	4


	//----- nvinfo : EIATTR_CUDA_API_VERSION
	.align		4
        /*0000*/ 	.byte	0x04, 0x37
        /*0002*/ 	.short	(.L_66 - .L_65)
.L_65:
        /*0004*/ 	.word	0x00000082


	//----- nvinfo : EIATTR_KPARAM_INFO
	.align		4
.L_66:
        /*0008*/ 	.byte	0x04, 0x17
        /*000a*/ 	.short	(.L_68 - .L_67)
.L_67:
        /*000c*/ 	.word	0x00000000
        /*0010*/ 	.short	0x0000
        /*0012*/ 	.short	0x0000
        /*0014*/ 	.byte	0x00, 0xf0, 0x61, 0x10


	//----- nvinfo : EIATTR_SPARSE_MMA_MASK
	.align		4
.L_68:
        /*0018*/ 	.byte	0x03, 0x50
        /*001a*/ 	.short	0x0000


	//----- nvinfo : EIATTR_MAXREG_COUNT
	.align		4
        /*001c*/ 	.byte	0x03, 0x1b
        /*001e*/ 	.short	0x00ff


	//----- nvinfo : EIATTR_MERCURY_ISA_VERSION
	.align		4
        /*0020*/ 	.byte	0x03, 0x5f
        /*0022*/ 	.short	0x0101


	//----- nvinfo : EIATTR_EXIT_INSTR_OFFSETS
	.align		4
        /*0024*/ 	.byte	0x04, 0x1c
        /*0026*/ 	.short	(.L_70 - .L_69)


	//   ....[0]....
.L_69:
        /*0028*/ 	.word	0x00000010


	//----- nvinfo : EIATTR_MAX_THREADS
	.align		4
.L_70:
        /*002c*/ 	.byte	0x04, 0x05
        /*002e*/ 	.short	(.L_72 - .L_71)
.L_71:
        /*0030*/ 	.word	0x00000080
        /*0034*/ 	.word	0x00000001
        /*0038*/ 	.word	0x00000001


	//----- nvinfo : EIATTR_CBANK_PARAM_SIZE
	.align		4
.L_72:
        /*003c*/ 	.byte	0x03, 0x19
        /*003e*/ 	.short	0x0418


	//----- nvinfo : EIATTR_PARAM_CBANK
	.align		4
        /*0040*/ 	.byte	0x04, 0x0a
        /*0042*/ 	.short	(.L_74 - .L_73)
	.align		4
.L_73:
        /*0044*/ 	.word	index@(.nv.constant0._ZN7cutlass13device_kernelIN5flash19enable_sm80_to_sm89INS1_16FlashAttnFwdSm80INS1_25CollectiveMainloopFwdSm80ILi4ELi1ELb0EN4cute5tupleIJNS5_1CILi128EEENS7_ILi64EEENS7_ILi96EEEEEELi96ENS_10bfloat16_tEfNS_4arch4Sm80ELb0ELb0ELb0ELb0ELb1ELb0ELb1ELb1EEENS1_21CollectiveEpilogueFwdINS6_IJS8_SA_S9_EEENS6_IJNS7_ILi1EEESI_SI_EEESC_SE_Li128ELb0ELb1ELb1ELb0EEENS1_19SingleTileSchedulerILb0ELb1ELb1ELi128EEEEEEEEEvNT_6ParamsE)
        /*0048*/ 	.short	0x0210
        /*004a*/ 	.short	0x0418


	//----- nvinfo : EIATTR_SW_WAR
	.align		4
.L_74:
        /*004c*/ 	.byte	0x04, 0x36
        /*004e*/ 	.short	(.L_76 - .L_75)
.L_75:
        /*0050*/ 	.word	0x00000008
.L_76:


//--------------------- .nv.info._ZN7cutlass13device_kernelIN5flash19enable_sm80_to_sm89INS1_16FlashAttnFwdSm80INS1_25CollectiveMainloopFwdSm80ILi4ELi1ELb0EN4cute5tupleIJNS5_1CILi128EEENS7_ILi48EEENS7_ILi96EEEEEELi96ENS_10bfloat16_tEfNS_4arch4Sm80ELb0ELb0ELb0ELb1ELb1ELb0ELb1ELb1EEENS1_21CollectiveEpilogueFwdINS6_IJS8_SA_S9_EEENS6_IJNS7_ILi1EEESI_SI_EEESC_SE_Li128ELb1ELb1ELb1ELb0EEENS1_36VarlenDynamicPersistentTileSchedulerILi128ELi48ELi128ELi128ELb1ELb1ELb0ELb0ELb1ELb1EEEEEEEEEvNT_6ParamsE --------------------------
	.section	.nv.info._ZN7cutlass13device_kernelIN5flash19enable_sm80_to_sm89INS1_16FlashAttnFwdSm80INS1_25CollectiveMainloopFwdSm80ILi4ELi1ELb0EN4cute5tupleIJNS5_1CILi128EEENS7_ILi48EEENS7_ILi96EEEEEELi96ENS_10bfloat16_tEfNS_4arch4Sm80ELb0ELb0ELb0ELb1ELb1ELb0ELb1ELb1EEENS1_21CollectiveEpilogueFwdINS6_IJS8_SA_S9_EEENS6_IJNS7_ILi1EEESI_SI_EEESC_SE_Li128ELb1ELb1ELb1ELb0EEENS1_36VarlenDynamicPersistentTileSchedulerILi128ELi48ELi128ELi128ELb1ELb1ELb0ELb0ELb1ELb1EEEEEEEEEvNT_6ParamsE,"",@"SHT_CUDA_INFO"
	.sectionflags	@""
	.align	4


	//----- nvinfo : EIATTR_CUDA_API_VERSION
	.align		4
        /*0000*/ 	.byte	0x04, 0x37
        /*0002*/ 	.short	(.L_78 - .L_77)
.L_77:
        /*0004*/ 	.word	0x00000082


	//----- nvinfo : EIATTR_KPARAM_INFO
	.align		4
.L_78:
        /*0008*/ 	.byte	0x04, 0x17
        /*000a*/ 	.short	(.L_80 - .L_79)
.L_79:
        /*000c*/ 	.word	0x00000000
        /*0010*/ 	.short	0x0000
        /*0012*/ 	.short	0x0000
        /*0014*/ 	.byte	0x00, 0xf0, 0xe1, 0x10


	//----- nvinfo : EIATTR_SPARSE_MMA_MASK
	.align		4
.L_80:
        /*0018*/ 	.byte	0x03, 0x50
        /*001a*/ 	.short	0x0000


	//----- nvinfo : EIATTR_MAXREG_COUNT
	.align		4
        /*001c*/ 	.byte	0x03, 0x1b
        /*001e*/ 	.short	0x00ff


	//----- nvinfo : EIATTR_MERCURY_ISA_VERSION
	.align		4
        /*0020*/ 	.byte	0x03, 0x5f
        /*0022*/ 	.short	0x0101


	//----- nvinfo : EIATTR_EXIT_INSTR_OFFSETS
	.align		4
        /*0024*/ 	.byte	0x04, 0x1c
        /*0026*/ 	.short	(.L_82 - .L_81)


	//   ....[0]....
.L_81:
        /*0028*/ 	.word	0x00000010


	//----- nvinfo : EIATTR_MAX_THREADS
	.align		4
.L_82:
        /*002c*/ 	.byte	0x04, 0x05
        /*002e*/ 	.short	(.L_84 - .L_83)
.L_83:
        /*0030*/ 	.word	0x00000080
        /*0034*/ 	.word	0x00000001
        /*0038*/ 	.word	0x00000001


	//----- nvinfo : EIATTR_CBANK_PARAM_SIZE
	.align		4
.L_84:
        /*003c*/ 	.byte	0x03, 0x19
        /*003e*/ 	.short	0x0438


	//----- nvinfo : EIATTR_PARAM_CBANK
	.align		4
        /*0040*/ 	.byte	0x04, 0x0a
        /*0042*/ 	.short	(.L_86 - .L_85)
	.align		4
.L_85:
        /*0044*/ 	.word	index@(.nv.constant0._ZN7cutlass13device_kernelIN5flash19enable_sm80_to_sm89INS1_16FlashAttnFwdSm80INS1_25CollectiveMainloopFwdSm80ILi4ELi1ELb0EN4cute5tupleIJNS5_1CILi128EEENS7_ILi48EEENS7_ILi96EEEEEELi96ENS_10bfloat16_tEfNS_4arch4Sm80ELb0ELb0ELb0ELb1ELb1ELb0ELb1ELb1EEENS1_21CollectiveEpilogueFwdINS6_IJS8_SA_S9_EEENS6_IJNS7_ILi1EEESI_SI_EEESC_SE_Li128ELb1ELb1ELb1ELb0EEENS1_36VarlenDynamicPersistentTileSchedulerILi128ELi48ELi128ELi128ELb1ELb1ELb0ELb0ELb1ELb1EEEEEEEEEvNT_6ParamsE)
        /*0048*/ 	.short	0x0210
        /*004a*/ 	.short	0x0438


	//----- nvinfo : EIATTR_SW_WAR
	.align		4
.L_86:
        /*004c*/ 	.byte	0x04, 0x36
        /*004e*/ 	.short	(.L_88 - .L_87)
.L_87:
        /*0050*/ 	.word	0x00000008
.L_88:


//--------------------- .nv.info._ZN7cutlass13device_kernelIN5flash19enable_sm80_to_sm89INS1_16FlashAttnFwdSm80INS1_25CollectiveMainloopFwdSm80ILi4ELi1ELb0EN4cute5tupleIJNS5_1CILi128EEENS7_ILi48EEENS7_ILi96EEEEEELi96ENS_10bfloat16_tEfNS_4arch4Sm80ELb0ELb0ELb0ELb1ELb1ELb1ELb1ELb1EEENS1_21CollectiveEpilogueFwdINS6_IJS8_SA_S9_EEENS6_IJNS7_ILi1EEESI_SI_EEESC_SE_Li128ELb1ELb1ELb1ELb0EEENS1_36VarlenDynamicPersistentTileSchedulerILi128ELi48ELi128ELi128ELb1ELb1ELb0ELb0ELb1ELb1EEEEEEEEEvNT_6ParamsE --------------------------
	.section	.nv.info._ZN7cutlass13device_kernelIN5flash19enable_sm80_to_sm89INS1_16FlashAttnFwdSm80INS1_25CollectiveMainloopFwdSm80ILi4ELi1ELb0EN4cute5tupleIJNS5_1CILi128EEENS7_ILi48EEENS7_ILi96EEEEEELi96ENS_10bfloat16_tEfNS_4arch4Sm80ELb0ELb0ELb0ELb1ELb1ELb1ELb1ELb1EEENS1_21CollectiveEpilogueFwdINS6_IJS8_SA_S9_EEENS6_IJNS7_ILi1EEESI_SI_EEESC_SE_Li128ELb1ELb1ELb1ELb0EEENS1_36VarlenDynamicPersistentTileSchedulerILi128ELi48ELi128ELi128ELb1ELb1ELb0ELb0ELb1ELb1EEEEEEEEEvNT_6ParamsE,"",@"SHT_CUDA_INFO"
	.sectionflags	@""
	.align	4


	//----- nvinfo : EIATTR_CUDA_API_VERSION
	.align		4
        /*0000*/ 	.byte	0x04, 0x37
        /*0002*/ 	.short	(.L_90 - .L_89)
.L_89:
        /*0004*/ 	.word	0x00000082


	//----- nvinfo : EIATTR_KPARAM_INFO
	.align		4
.L_90:
        /*0008*/ 	.byte	0x04, 0x17
        /*000a*/ 	.short	(.L_92 - .L_91)
.L_91:
        /*000c*/ 	.word	0x00000000
        /*0010*/ 	.short	0x0000
        /*0012*/ 	.short	0x0000
        /*0014*/ 	.byte	0x00, 0xf0, 0xe1, 0x10


	//----- nvinfo : EIATTR_SPARSE_MMA_MASK
	.align		4
.L_92:
        /*0018*/ 	.byte	0x03, 0x50
        /*001a*/ 	.short	0x0000


	//----- nvinfo : EIATTR_MAXREG_COUNT
	.align		4
        /*001c*/ 	.byte	0x03, 0x1b
        /*001e*/ 	.short	0x00ff


	//----- nvinfo : EIATTR_MERCURY_ISA_VERSION
	.align		4
        /*0020*/ 	.byte	0x03, 0x5f
        /*0022*/ 	.short	0x0101


	//----- nvinfo : EIATTR_EXIT_INSTR_OFFSETS
	.align		4
        /*0024*/ 	.byte	0x04, 0x1c
        /*0026*/ 	.short	(.L_94 - .L_93)


	//   ....[0]....
.L_93:
        /*0028*/ 	.word	0x00000010


	//----- nvinfo : EIATTR_MAX_THREADS
	.align		4
.L_94:
        /*002c*/ 	.byte	0x04, 0x05
        /*002e*/ 	.short	(.L_96 - .L_95)
.L_95:
        /*0030*/ 	.word	0x00000080
        /*0034*/ 	.word	0x00000001
        /*0038*/ 	.word	0x00000001


	//----- nvinfo : EIATTR_CBANK_PARAM_SIZE
	.align		4
.L_96:
        /*003c*/ 	.byte	0x03, 0x19
        /*003e*/ 	.short	0x0438


	//----- nvinfo : EIATTR_PARAM_CBANK
	.align		4
        /*0040*/ 	.byte	0x04, 0x0a
        /*0042*/ 	.short	(.L_98 - .L_97)
	.align		4
.L_97:
        /*0044*/ 	.word	index@(.nv.constant0._ZN7cutlass13device_kernelIN5flash19enable_sm80_to_sm89INS1_16FlashAttnFwdSm80INS1_25CollectiveMainloopFwdSm80ILi4ELi1ELb0EN4cute5tupleIJNS5_1CILi128EEENS7_ILi48EEENS7_ILi96EEEEEELi96ENS_10bfloat16_tEfNS_4arch4Sm80ELb0ELb0ELb0ELb1ELb1ELb1ELb1ELb1EEENS1_21CollectiveEpilogueFwdINS6_IJS8_SA_S9_EEENS6_IJNS7_ILi1EEESI_SI_EEESC_SE_Li128ELb1ELb1ELb1ELb0EEENS1_36VarlenDynamicPersistentTileSchedulerILi128ELi48ELi128ELi128ELb1ELb1ELb0ELb0ELb1ELb1EEEEEEEEEvNT_6ParamsE)
        /*0048*/ 	.short	0x0210
        /*004a*/ 	.short	0x0438


	//----- nvinfo : EIATTR_SW_WAR
	.align		4
.L_98:
        /*004c*/ 	.byte	0x04, 0x36
        /*004e*/ 	.short	(.L_100 - .L_99)
.L_99:
        /*0050*/ 	.word	0x00000008
.L_100:


//--------------------- .nv.info._ZN7cutlass13device_kernelIN5flash19enable_sm80_to_sm89INS1_16FlashAttnFwdSm80INS1_25CollectiveMainloopFwdSm80ILi4ELi1ELb0EN4cute5tupleIJNS5_1CILi128EEENS7_ILi48EEENS7_ILi96EEEEEELi96ENS_10bfloat16_tEfNS_4arch4Sm80ELb0ELb1ELb0ELb0ELb1ELb0ELb1ELb1EEENS1_21CollectiveEpilogueFwdINS6_IJS8_SA_S9_EEENS6_IJNS7_ILi1EEESI_SI_EEESC_SE_Li128ELb0ELb1ELb1ELb0EEENS1_19SingleTileSchedulerILb0ELb1ELb1ELi128EEEEEEEEEvNT_6ParamsE --------------------------
	.section	.nv.info._ZN7cutlass13device_kernelIN5flash19enable_sm80_to_sm89INS1_16FlashAttnFwdSm80INS1_25CollectiveMainloopFwdSm80ILi4ELi1ELb0EN4cute5tupleIJNS5_1CILi128EEENS7_ILi48EEENS7_ILi96EEEEEELi96ENS_10bfloat16_tEfNS_4arch4Sm80ELb0ELb1ELb0ELb0ELb1ELb0ELb1ELb1EEENS1_21CollectiveEpilogueFwdINS6_IJS8_SA_S9_EEENS6_IJNS7_ILi1EEESI_SI_EEESC_SE_Li128ELb0ELb1ELb1ELb0EEENS1_19SingleTileSchedulerILb0ELb1ELb1ELi128EEEEEEEEEvNT_6ParamsE,"",@"SHT_CUDA_INFO"
	.sectionflags	@""
	.align	4


	//----- nvinfo : EIATTR_CUDA_API_VERSION
	.align		4
        /*0000*/ 	.byte	0x04, 0x37
        /*0002*/ 	.short	(.L_102 - .L_101)
.L_101:
        /*0004*/ 	.word	0x00000082


	//----- nvinfo : EIATTR_KPARAM_INFO
	.align		4
.L_102:
        /*0008*/ 	.byte	0x04, 0x17
        /*000a*/ 	.short	(.L_104 - .L_103)
.L_103:
        /*000c*/ 	.word	0x00000000
        /*0010*/ 	.short	0x0000
        /*0012*/ 	.short	0x0000
        /*0014*/ 	.byte	0x00, 0xf0, 0x61, 0x10


	//----- nvinfo : EIATTR_SPARSE_MMA_MASK
	.align		4
.L_104:
        /*0018*/ 	.byte	0x03, 0x50
        /*001a*/ 	.short	0x0000


	//----- nvinfo : EIATTR_MAXREG_COUNT
	.align		4
        /*001c*/ 	.byte	0x03, 0x1b
        /*001e*/ 	.short	0x00ff


	//----- nvinfo : EIATTR_MERCURY_ISA_VERSION
	.align		4
        /*0020*/ 	.byte	0x03, 0x5f
        /*0022*/ 	.short	0x0101


	//----- nvinfo : EIATTR_EXIT_INSTR_OFFSETS
	.align		4
        /*0024*/ 	.byte	0x04, 0x1c
        /*0026*/ 	.short	(.L_106 - .L_105)


	//   ....[0]....
.L_105:
        /*0028*/ 	.word	0x00000010


	//----- nvinfo : EIATTR_MAX_THREADS
	.align		4
.L_106:
        /*002c*/ 	.byte	0x04, 0x05
        /*002e*/ 	.short	(.L_108 - .L_107)
.L_107:
        /*0030*/ 	.word	0x00000080
        /*0034*/ 	.word	0x00000001
        /*0038*/ 	.word	0x00000001


	//----- nvinfo : EIATTR_CBANK_PARAM_SIZE
	.align		4
.L_108:
        /*003c*/ 	.byte	0x03, 0x19
        /*003e*/ 	.short	0x0418


	//----- nvinfo : EIATTR_PARAM_CBANK
	.align		4
        /*0040*/ 	.byte	0x04, 0x0a
        /*0042*/ 	.short	(.L_110 - .L_109)
	.align		4
.L_109:
        /*0044*/ 	.word	index@(.nv.constant0._ZN7cutlass13device_kernelIN5flash19enable_sm80_to_sm89INS1_16FlashAttnFwdSm80INS1_25CollectiveMainloopFwdSm80ILi4ELi1ELb0EN4cute5tupleIJNS5_1CILi128EEENS7_ILi48EEENS7_ILi96EEEEEELi96ENS_10bfloat16_tEfNS_4arch4Sm80ELb0ELb1ELb0ELb0ELb1ELb0ELb1ELb1EEENS1_21CollectiveEpilogueFwdINS6_IJS8_SA_S9_EEENS6_IJNS7_ILi1EEESI_SI_EEESC_SE_Li128ELb0ELb1ELb1ELb0EEENS1_19SingleTileSchedulerILb0ELb1ELb1ELi128EEEEEEEEEvNT_6ParamsE)
        /*0048*/ 	.short	0x0210
        /*004a*/ 	.short	0x0418


	//----- nvinfo : EIATTR_SW_WAR
	.align		4
.L_110:
        /*004c*/ 	.byte	0x04, 0x36
        /*004e*/ 	.short	(.L_112 - .L_111)
.L_111:
        /*0050*/ 	.word	0x00000008
.L_112:


//--------------------- .nv.info._ZN7cutlass13device_kernelIN5flash19enable_sm80_to_sm89INS1_16FlashAttnFwdSm80INS1_25CollectiveMainloopFwdSm80ILi4ELi1ELb0EN4cute5tupleIJNS5_1CILi128EEENS7_ILi48EEENS7_ILi96EEEEEELi96ENS_10bfloat16_tEfNS_4arch4Sm80ELb0ELb1ELb0ELb1ELb1ELb0ELb1ELb1EEENS1_21CollectiveEpilogueFwdINS6_IJS8_SA_S9_EEENS6_IJNS7_ILi1EEESI_SI_EEESC_SE_Li128ELb1ELb1ELb1ELb0EEENS1_36VarlenDynamicPersistentTileSchedulerILi128ELi48ELi128ELi128ELb1ELb1ELb0ELb1ELb0ELb1EEEEEEEEEvNT_6ParamsE --------------------------
	.section	.nv.info._ZN7cutlass13device_kernelIN5flash19enable_sm80_to_sm89INS1_16FlashAttnFwdSm80INS1_25CollectiveMainloopFwdSm80ILi4ELi1ELb0EN4cute5tupleIJNS5_1CILi128EEENS7_ILi48EEENS7_ILi96EEEEEELi96ENS_10bfloat16_tEfNS_4arch4Sm80ELb0ELb1ELb0ELb1ELb1ELb0ELb1ELb1EEENS1_21CollectiveEpilogueFwdINS6_IJS8_SA_S9_EEENS6_IJNS7_ILi1EEESI_SI_EEESC_SE_Li128ELb1ELb1ELb1ELb0EEENS1_36VarlenDynamicPersistentTileSchedulerILi128ELi48ELi128ELi128ELb1ELb1ELb0ELb1ELb0ELb1EEEEEEEEEvNT_6ParamsE,"",@"SHT_CUDA_INFO"
	.sectionflags	@""
	.align	4


	//----- nvinfo : EIATTR_CUDA_API_VERSION
	.align		4
        /*0000*/ 	.byte	0x04, 0x37
        /*0002*/ 	.short	(.L_114 - .L_113)
.L_113:
        /*0004*/ 	.word	0x00000082


	//----- nvinfo : EIATTR_KPARAM_INFO
	.align		4
.L_114:
        /*0008*/ 	.byte	0x04, 0x17
        /*000a*/ 	.short	(.L_116 - .L_115)
.L_115:
        /*000c*/ 	.word	0x00000000
        /*0010*/ 	.short	0x0000
        /*0012*/ 	.short	0x0000
        /*0014*/ 	.byte	0x00, 0xf0, 0xe1, 0x10


	//----- nvinfo : EIATTR_SPARSE_MMA_MASK
	.align		4
.L_116:
        /*0018*/ 	.byte	0x03, 0x50
        /*001a*/ 	.short	0x0000


	//----- nvinfo : EIATTR_MAXREG_COUNT
	.align		4
        /*001c*/ 	.byte	0x03, 0x1b
        /*001e*/ 	.short	0x00ff


	//----- nvinfo : EIATTR_MERCURY_ISA_VERSION
	.align		4
        /*0020*/ 	.byte	0x03, 0x5f
        /*0022*/ 	.short	0x0101


	//----- nvinfo : EIATTR_EXIT_INSTR_OFFSETS
	.align		4
        /*0024*/ 	.byte	0x04, 0x1c
        /*0026*/ 	.short	(.L_118 - .L_117)


	//   ....[0]....
.L_117:
        /*0028*/ 	.word	0x00000010


	//----- nvinfo : EIATTR_MAX_THREADS
	.align		4
.L_118:
        /*002c*/ 	.byte	0x04, 0x05
        /*002e*/ 	.short	(.L_120 - .L_119)
.L_119:
        /*0030*/ 	.word	0x00000080
        /*0034*/ 	.word	0x00000001
        /*0038*/ 	.word	0x00000001


	//----- nvinfo : EIATTR_CBANK_PARAM_SIZE
	.align		4
.L_120:
        /*003c*/ 	.byte	0x03, 0x19
        /*003e*/ 	.short	0x0438


	//----- nvinfo : EIATTR_PARAM_CBANK
	.align		4
        /*0040*/ 	.byte	0x04, 0x0a
        /*0042*/ 	.short	(.L_122 - .L_121)
	.align		4
.L_121:
        /*0044*/ 	.word	index@(.nv.constant0._ZN7cutlass13device_kernelIN5flash19enable_sm80_to_sm89INS1_16FlashAttnFwdSm80INS1_25CollectiveMainloopFwdSm80ILi4ELi1ELb0EN4cute5tupleIJNS5_1CILi128EEENS7_ILi48EEENS7_ILi96EEEEEELi96ENS_10bfloat16_tEfNS_4arch4Sm80ELb0ELb1ELb0ELb1ELb1ELb0ELb1ELb1EEENS1_21CollectiveEpilogueFwdINS6_IJS8_SA_S9_EEENS6_IJNS7_ILi1EEESI_SI_EEESC_SE_Li128ELb1ELb1ELb1ELb0EEENS1_36VarlenDynamicPersistentTileSchedulerILi128ELi48ELi128ELi128ELb1ELb1ELb0ELb1ELb0ELb1EEEEEEEEEvNT_6ParamsE)
        /*0048*/ 	.short	0x0210
        /*004a*/ 	.short	0x0438


	//----- nvinfo : EIATTR_SW_WAR
	.align		4
.L_122:
        /*004c*/ 	.byte	0x04, 0x36
        /*004e*/ 	.short	(.L_124 - .L_123)
.L_123:
        /*0050*/ 	.word	0x00000008
.L_124:


//--------------------- .nv.info._ZN7cutlass13device_kernelIN5flash19enable_sm80_to_sm89INS1_16FlashAttnFwdSm80INS1_25CollectiveMainloopFwdSm80ILi4ELi1ELb0EN4cute5tupleIJNS5_1CILi128EEENS7_ILi48EEENS7_ILi96EEEEEELi96ENS_10bfloat16_tEfNS_4arch4Sm80ELb0ELb1ELb0ELb1ELb1ELb1ELb1ELb1EEENS1_21CollectiveEpilogueFwdINS6_IJS8_SA_S9_EEENS6_IJNS7_ILi1EEESI_SI_EEESC_SE_Li128ELb1ELb1ELb1ELb0EEENS1_36VarlenDynamicPersistentTileSchedulerILi128ELi48ELi128ELi128ELb1ELb1ELb0ELb1ELb0ELb1EEEEEEEEEvNT_6ParamsE --------------------------
	.section	.nv.info._ZN7cutlass13device_kernelIN5flash19enable_sm80_to_sm89INS1_16FlashAttnFwdSm80INS1_25CollectiveMainloopFwdSm80ILi4ELi1ELb0EN4cute5tupleIJNS5_1CILi128EEENS7_ILi48EEENS7_ILi96EEEEEELi96ENS_10bfloat16_tEfNS_4arch4Sm80ELb0ELb1ELb0ELb1ELb1ELb1ELb1ELb1EEENS1_21CollectiveEpilogueFwdINS6_IJS8_SA_S9_EEENS6_IJNS7_ILi1EEESI_SI_EEESC_SE_Li128ELb1ELb1ELb1ELb0EEENS1_36VarlenDynamicPersistentTileSchedulerILi128ELi48ELi128ELi128ELb1ELb1ELb0ELb1ELb0ELb1EEEEEEEEEvNT_6ParamsE,"",@"SHT_CUDA_INFO"
	.sectionflags	@""
	.align	4


	//----- nvinfo : EIATTR_CUDA_API_VERSION
	.align		4
        /*0000*/ 	.byte	0x04, 0x37
        /*0002*/ 	.short	(.L_126 - .L_125)
.L_125:
        /*0004*/ 	.word	0x00000082


	//----- nvinfo : EIATTR_KPARAM_INFO
	.align		4
.L_126:
        /*0008*/ 	.byte	0x04, 0x17
        /*000a*/ 	.short	(.L_128 - .L_127)
.L_127:
        /*000c*/ 	.word	0x00000000
        /*0010*/ 	.short	0x0000
        /*0012*/ 	.short	0x0000
        /*0014*/ 	.byte	0x00, 0xf0, 0xe1, 0x10


	//----- nvinfo : EIATTR_SPARSE_MMA_MASK
	.align		4
.L_128:
        /*0018*/ 	.byte	0x03, 0x50
        /*001a*/ 	.short	0x0000


	//----- nvinfo : EIATTR_MAXREG_COUNT
	.align		4
        /*001c*/ 	.byte	0x03, 0x1b
        /*001e*/ 	.short	0x00ff


	//----- nvinfo : EIATTR_MERCURY_ISA_VERSION
	.align		4
        /*0020*/ 	.byte	0x03, 0x5f
        /*0022*/ 	.short	0x0101


	//----- nvinfo : EIATTR_EXIT_INSTR_OFFSETS
	.align		4
        /*0024*/ 	.byte	0x04, 0x1c
        /*0026*/ 	.short	(.L_130 - .L_129)


	//   ....[0]....
.L_129:
        /*0028*/ 	.word	0x00000010


	//----- nvinfo : EIATTR_MAX_THREADS
	.align		4
.L_130:
        /*002c*/ 	.byte	0x04, 0x05
        /*002e*/ 	.short	(.L_132 - .L_131)
.L_131:
        /*0030*/ 	.word	0x00000080
        /*0034*/ 	.word	0x00000001
        /*0038*/ 	.word	0x00000001


	//----- nvinfo : EIATTR_CBANK_PARAM_SIZE
	.align		4
.L_132:
        /*003c*/ 	.byte	0x03, 0x19
        /*003e*/ 	.short	0x0438


	//----- nvinfo : EIATTR_PARAM_CBANK
	.align		4
        /*0040*/ 	.byte	0x04, 0x0a
        /*0042*/ 	.short	(.L_134 - .L_133)
	.align		4
.L_133:
        /*0044*/ 	.word	index@(.nv.constant0._ZN7cutlass13device_kernelIN5flash19enable_sm80_to_sm89INS1_16FlashAttnFwdSm80INS1_25CollectiveMainloopFwdSm80ILi4ELi1ELb0EN4cute5tupleIJNS5_1CILi128EEENS7_ILi48EEENS7_ILi96EEEEEELi96ENS_10bfloat16_tEfNS_4arch4Sm80ELb0ELb1ELb0ELb1ELb1ELb1ELb1ELb1EEENS1_21CollectiveEpilogueFwdINS6_IJS8_SA_S9_EEENS6_IJNS7_ILi1EEESI_SI_EEESC_SE_Li128ELb1ELb1ELb1ELb0EEENS1_36VarlenDynamicPersistentTileSchedulerILi128ELi48ELi128ELi128ELb1ELb1ELb0ELb1ELb0ELb1EEEEEEEEEvNT_6ParamsE)
        /*0048*/ 	.short	0x0210
        /*004a*/ 	.short	0x0438


	//----- nvinfo : EIATTR_SW_WAR
	.align		4
.L_134:
        /*004c*/ 	.byte	0x04, 0x36
        /*004e*/ 	.short	(.L_136 - .L_135)
.L_135:
        /*0050*/ 	.word	0x00000008
.L_136:


//--------------------- .nv.info._ZN7cutlass13device_kernelIN5flash19enable_sm80_to_sm89INS1_16FlashAttnFwdSm80INS1_25CollectiveMainloopFwdSm80ILi4ELi1ELb0EN4cute5tupleIJNS5_1CILi128EEENS7_ILi64EEENS7_ILi96EEEEEELi96ENS_10bfloat16_tEfNS_4arch4Sm80ELb1ELb0ELb0ELb0ELb1ELb0ELb1ELb1EEENS1_21CollectiveEpilogueFwdINS6_IJS8_SA_S9_EEENS6_IJNS7_ILi1EEESI_SI_EEESC_SE_Li128ELb0ELb1ELb1ELb0EEENS1_30DynamicPersistentTileSchedulerILi128ELi128ELb1ELb1ELb0EEEEEEEEEvNT_6ParamsE --------------------------
	.section	.nv.info._ZN7cutlass13device_kernelIN5flash19enable_sm80_to_sm89INS1_16FlashAttnFwdSm80INS1_25CollectiveMainloopFwdSm80ILi4ELi1ELb0EN4cute5tupleIJNS5_1CILi128EEENS7_ILi64EEENS7_ILi96EEEEEELi96ENS_10bfloat16_tEfNS_4arch4Sm80ELb1ELb0ELb0ELb0ELb1ELb0ELb1ELb1EEENS1_21CollectiveEpilogueFwdINS6_IJS8_SA_S9_EEENS6_IJNS7_ILi1EEESI_SI_EEESC_SE_Li128ELb0ELb1ELb1ELb0EEENS1_30DynamicPersistentTileSchedulerILi128ELi128ELb1ELb1ELb0EEEEEEEEEvNT_6ParamsE,"",@"SHT_CUDA_INFO"
	.sectionflags	@""
	.align	4


	//----- nvinfo : EIATTR_CUDA_API_VERSION
	.align		4
        /*0000*/ 	.byte	0x04, 0x37
        /*0002*/ 	.short	(.L_138 - .L_137)
.L_137:
        /*0004*/ 	.word	0x00000082


	//----- nvinfo : EIATTR_KPARAM_INFO
	.align		4
.L_138:
        /*0008*/ 	.byte	0x04, 0x17
        /*000a*/ 	.short	(.L_140 - .L_139)
.L_139:
        /*000c*/ 	.word	0x00000000
        /*0010*/ 	.short	0x0000
        /*0012*/ 	.short	0x0000
        /*0014*/ 	.byte	0x00, 0xf0, 0xa1, 0x10


	//----- nvinfo : EIATTR_SPARSE_MMA_MASK
	.align		4
.L_140:
        /*0018*/ 	.byte	0x03, 0x50
        /*001a*/ 	.short	0x0000


	//----- nvinfo : EIATTR_MAXREG_COUNT
	.align		4
        /*001c*/ 	.byte	0x03, 0x1b
        /*001e*/ 	.short	0x00ff


	//----- nvinfo : EIATTR_MERCURY_ISA_VERSION
	.align		4
        /*0020*/ 	.byte	0x03, 0x5f
        /*0022*/ 	.short	0x0101


	//----- nvinfo : EIATTR_EXIT_INSTR_OFFSETS
	.align		4
        /*0024*/ 	.byte	0x04, 0x1c
        /*0026*/ 	.short	(.L_142 - .L_141)


	//   ....[0]....
.L_141:
        /*0028*/ 	.word	0x00000010


	//----- nvinfo : EIATTR_MAX_THREADS
	.align		4
.L_142:
        /*002c*/ 	.byte	0x04, 0x05
        /*002e*/ 	.short	(.L_144 - .L_143)
.L_143:
        /*0030*/ 	.word	0x00000080
        /*0034*/ 	.word	0x00000001
        /*0038*/ 	.word	0x00000001


	//----- nvinfo : EIATTR_CBANK_PARAM_SIZE
	.align		4
.L_144:
        /*003c*/ 	.byte	0x03, 0x19
        /*003e*/ 	.short	0x0428


	//----- nvinfo : EIATTR_PARAM_CBANK
	.align		4
        /*0040*/ 	.byte	0x04, 0x0a
        /*0042*/ 	.short	(.L_146 - .L_145)
	.align		4
.L_145:
        /*0044*/ 	.word	index@(.nv.constant0._ZN7cutlass13device_kernelIN5flash19enable_sm80_to_sm89INS1_16FlashAttnFwdSm80INS1_25CollectiveMainloopFwdSm80ILi4ELi1ELb0EN4cute5tupleIJNS5_1CILi128EEENS7_ILi64EEENS7_ILi96EEEEEELi96ENS_10bfloat16_tEfNS_4arch4Sm80ELb1ELb0ELb0ELb0ELb1ELb0ELb1ELb1EEENS1_21CollectiveEpilogueFwdINS6_IJS8_SA_S9_EEENS6_IJNS7_ILi1EEESI_SI_EEESC_SE_Li128ELb0ELb1ELb1ELb0EEENS1_30DynamicPersistentTileSchedulerILi128ELi128ELb1ELb1ELb0EEEEEEEEEvNT_6ParamsE)
        /*0048*/ 	.short	0x0210
        /*004a*/ 	.short	0x0428


	//----- nvinfo : EIATTR_SW_WAR
	.align		4
.L_146:
        /*004c*/ 	.byte	0x04, 0x36
        /*004e*/ 	.short	(.L_148 - .L_147)
.L_147:
        /*0050*/ 	.word	0x00000008
.L_148:


//--------------------- .nv.info._ZN7cutlass13device_kernelIN5flash19enable_sm80_to_sm89INS1_16FlashAttnFwdSm80INS1_25CollectiveMainloopFwdSm80ILi4ELi1ELb0EN4cute5tupleIJNS5_1CILi128EEENS7_ILi48EEENS7_ILi96EEEEEELi96ENS_10bfloat16_tEfNS_4arch4Sm80ELb1ELb0ELb0ELb1ELb1ELb0ELb1ELb1EEENS1_21CollectiveEpilogueFwdINS6_IJS8_SA_S9_EEENS6_IJNS7_ILi1EEESI_SI_EEESC_SE_Li128ELb1ELb1ELb1ELb0EEENS1_36VarlenDynamicPersistentTileSchedulerILi128ELi48ELi128ELi128ELb1ELb1ELb0ELb1ELb1ELb1EEEEEEEEEvNT_6ParamsE --------------------------
	.section	.nv.info._ZN7cutlass13device_kernelIN5flash19enable_sm80_to_sm89INS1_16FlashAttnFwdSm80INS1_25CollectiveMainloopFwdSm80ILi4ELi1ELb0EN4cute5tupleIJNS5_1CILi128EEENS7_ILi48EEENS7_ILi96EEEEEELi96ENS_10bfloat16_tEfNS_4arch4Sm80ELb1ELb0ELb0ELb1ELb1ELb0ELb1ELb1EEENS1_21CollectiveEpilogueFwdINS6_IJS8_SA_S9_EEENS6_IJNS7_ILi1EEESI_SI_EEESC_SE_Li128ELb1ELb1ELb1ELb0EEENS1_36VarlenDynamicPersistentTileSchedulerILi128ELi48ELi128ELi128ELb1ELb1ELb0ELb1ELb1ELb1EEEEEEEEEvNT_6ParamsE,"",@"SHT_CUDA_INFO"
	.sectionflags	@""
	.align	4


	//----- nvinfo : EIATTR_CUDA_API_VERSION
	.align		4
        /*0000*/ 	.byte	0x04, 0x37
        /*0002*/ 	.short	(.L_150 - .L_149)
.L_149:
        /*0004*/ 	.word	0x00000082


	//----- nvinfo : EIATTR_KPARAM_INFO
	.align		4
.L_150:
        /*0008*/ 	.byte	0x04, 0x17
        /*000a*/ 	.short	(.L_152 - .L_151)
.L_151:
        /*000c*/ 	.word	0x00000000
        /*0010*/ 	.short	0x0000
        /*0012*/ 	.short	0x0000
        /*0014*/ 	.byte	0x00, 0xf0, 0xe1, 0x10


	//----- nvinfo : EIATTR_SPARSE_MMA_MASK
	.align		4
.L_152:
        /*0018*/ 	.byte	0x03, 0x50
        /*001a*/ 	.short	0x0000


	//----- nvinfo : EIATTR_MAXREG_COUNT
	.align		4
        /*001c*/ 	.byte	0x03, 0x1b
        /*001e*/ 	.short	0x00ff


	//----- nvinfo : EIATTR_MERCURY_ISA_VERSION
	.align		4
        /*0020*/ 	.byte	0x03, 0x5f
        /*0022*/ 	.short	0x0101


	//----- nvinfo : EIATTR_EXIT_INSTR_OFFSETS
	.align		4
        /*0024*/ 	.byte	0x04, 0x1c
        /*0026*/ 	.short	(.L_154 - .L_153)


	//   ....[0]....
.L_153:
        /*0028*/ 	.word	0x00000010


	//----- nvinfo : EIATTR_MAX_THREADS
	.align		4
.L_154:
        /*002c*/ 	.byte	0x04, 0x05
        /*002e*/ 	.short	(.L_156 - .L_155)
.L_155:
        /*0030*/ 	.word	0x00000080
        /*0034*/ 	.word	0x00000001
        /*0038*/ 	.word	0x00000001


	//----- nvinfo : EIATTR_CBANK_PARAM_SIZE
	.align		4
.L_156:
        /*003c*/ 	.byte	0x03, 0x19
        /*003e*/ 	.short	0x0438


	//----- nvinfo : EIATTR_PARAM_CBANK
	.align		4
        /*0040*/ 	.byte	0x04, 0x0a
        /*0042*/ 	.short	(.L_158 - .L_157)
	.align		4
.L_157:
        /*0044*/ 	.word	index@(.nv.constant0._ZN7cutlass13device_kernelIN5flash19enable_sm80_to_sm89INS1_16FlashAttnFwdSm80INS1_25CollectiveMainloopFwdSm80ILi4ELi1ELb0EN4cute5tupleIJNS5_1CILi128EEENS7_ILi48EEENS7_ILi96EEEEEELi96ENS_10bfloat16_tEfNS_4arch4Sm80ELb1ELb0ELb0ELb1ELb1ELb0ELb1ELb1EEENS1_21CollectiveEpilogueFwdINS6_IJS8_SA_S9_EEENS6_IJNS7_ILi1EEESI_SI_EEESC_SE_Li128ELb1ELb1ELb1ELb0EEENS1_36VarlenDynamicPersistentTileSchedulerILi128ELi48ELi128ELi128ELb1ELb1ELb0ELb1ELb1ELb1EEEEEEEEEvNT_6ParamsE)
        /*0048*/ 	.short	0x0210
        /*004a*/ 	.short	0x0438


	//----- nvinfo : EIATTR_SW_WAR
	.align		4
.L_158:
        /*004c*/ 	.byte	0x04, 0x36
        /*004e*/ 	.short	(.L_160 - .L_159)
.L_159:
        /*0050*/ 	.word	0x00000008
.L_160:


//--------------------- .nv.info._ZN7cutlass13device_kernelIN5flash19enable_sm80_to_sm89INS1_16FlashAttnFwdSm80INS1_25CollectiveMainloopFwdSm80ILi4ELi1ELb0EN4cute5tupleIJNS5_1CILi128EEENS7_ILi48EEENS7_ILi96EEEEEELi96ENS_10bfloat16_tEfNS_4arch4Sm80ELb1ELb0ELb0ELb1ELb1ELb1ELb1ELb1EEENS1_21CollectiveEpilogueFwdINS6_IJS8_SA_S9_EEENS6_IJNS7_ILi1EEESI_SI_EEESC_SE_Li128ELb1ELb1ELb1ELb0EEENS1_36VarlenDynamicPersistentTileSchedulerILi128ELi48ELi128ELi128ELb1ELb1ELb0ELb1ELb1ELb1EEEEEEEEEvNT_6ParamsE --------------------------
	.section	.nv.info._ZN7cutlass13device_kernelIN5flash19enable_sm80_to_sm89INS1_16FlashAttnFwdSm80INS1_25CollectiveMainloopFwdSm80ILi4ELi1ELb0EN4cute5tupleIJNS5_1CILi128EEENS7_ILi48EEENS7_ILi96EEEEEELi96ENS_10bfloat16_tEfNS_4arch4Sm80ELb1ELb0ELb0ELb1ELb1ELb1ELb1ELb1EEENS1_21CollectiveEpilogueFwdINS6_IJS8_SA_S9_EEENS6_IJNS7_ILi1EEESI_SI_EEESC_SE_Li128ELb1ELb1ELb1ELb0EEENS1_36VarlenDynamicPersistentTileSchedulerILi128ELi48ELi128ELi128ELb1ELb1ELb0ELb1ELb1ELb1EEEEEEEEEvNT_6ParamsE,"",@"SHT_CUDA_INFO"
	.sectionflags	@""
	.align	4


	//----- nvinfo : EIATTR_CUDA_API_VERSION
	.align		4
        /*0000*/ 	.byte	0x04, 0x37
        /*0002*/ 	.short	(.L_162 - .L_161)
.L_161:
        /*0004*/ 	.word	0x00000082


	//----- nvinfo : EIATTR_KPARAM_INFO
	.align		4
.L_162:
        /*0008*/ 	.byte	0x04, 0x17
        /*000a*/ 	.short	(.L_164 - .L_163)
.L_163:
        /*000c*/ 	.word	0x00000000
        /*0010*/ 	.short	0x0000
        /*0012*/ 	.short	0x0000
        /*0014*/ 	.byte	0x00, 0xf0, 0xe1, 0x10


	//----- nvinfo : EIATTR_SPARSE_MMA_MASK
	.align		4
.L_164:
        /*0018*/ 	.byte	0x03, 0x50
        /*001a*/ 	.short	0x0000


	//----- nvinfo : EIATTR_MAXREG_COUNT
	.align		4
        /*001c*/ 	.byte	0x03, 0x1b
        /*001e*/ 	.short	0x00ff


	//----- nvinfo : EIATTR_MERCURY_ISA_VERSION
	.align		4
        /*0020*/ 	.byte	0x03, 0x5f
        /*0022*/ 	.short	0x0101


	//----- nvinfo : EIATTR_EXIT_INSTR_OFFSETS
	.align		4
        /*0024*/ 	.byte	0x04, 0x1c
        /*0026*/ 	.short	(.L_166 - .L_165)


	//   ....[0]....
.L_165:
        /*0028*/ 	.word	0x00000010


	//----- nvinfo : EIATTR_MAX_THREADS
	.align		4
.L_166:
        /*002c*/ 	.byte	0x04, 0x05
        /*002e*/ 	.short	(.L_168 - .L_167)
.L_167:
        /*0030*/ 	.word	0x00000080
        /*0034*/ 	.word	0x00000001
        /*0038*/ 	.word	0x00000001


	//----- nvinfo : EIATTR_CBANK_PARAM_SIZE
	.align		4
.L_168:
        /*003c*/ 	.byte	0x03, 0x19
        /*003e*/ 	.short	0x0438


	//----- nvinfo : EIATTR_PARAM_CBANK
	.align		4
        /*0040*/ 	.byte	0x04, 0x0a
        /*0042*/ 	.short	(.L_170 - .L_169)
	.align		4
.L_169:
        /*0044*/ 	.word	index@(.nv.constant0._ZN7cutlass13device_kernelIN5flash19enable_sm80_to_sm89INS1_16FlashAttnFwdSm80INS1_25CollectiveMainloopFwdSm80ILi4ELi1ELb0EN4cute5tupleIJNS5_1CILi128EEENS7_ILi48EEENS7_ILi96EEEEEELi96ENS_10bfloat16_tEfNS_4arch4Sm80ELb1ELb0ELb0ELb1ELb1ELb1ELb1ELb1EEENS1_21CollectiveEpilogueFwdINS6_IJS8_SA_S9_EEENS6_IJNS7_ILi1EEESI_SI_EEESC_SE_Li128ELb1ELb1ELb1ELb0EEENS1_36VarlenDynamicPersistentTileSchedulerILi128ELi48ELi128ELi128ELb1ELb1ELb0ELb1ELb1ELb1EEEEEEEEEvNT_6ParamsE)
        /*0048*/ 	.short	0x0210
        /*004a*/ 	.short	0x0438


	//----- nvinfo : EIATTR_SW_WAR
	.align		4
.L_170:
        /*004c*/ 	.byte	0x04, 0x36
        /*004e*/ 	.short	(.L_172 - .L_171)
.L_171:
        /*0050*/ 	.word	0x00000008
.L_172:


//--------------------- .nv.callgraph             --------------------------
	.section	.nv.callgraph,"",@"SHT_CUDA_CALLGRAPH"
	.align	4
	.sectionentsize	8
	.align		4
        /*0000*/ 	.word	0x00000000
	.align		4
        /*0004*/ 	.word	0xffffffff
	.align		4
        /*0008*/ 	.word	0x00000000
	.align		4
        /*000c*/ 	.word	0xfffffffe
	.align		4
        /*0010*/ 	.word	0x00000000
	.align		4
        /*0014*/ 	.word	0xfffffffd
	.align		4
        /*0018*/ 	.word	0x00000000
	.align		4
        /*001c*/ 	.word	0xfffffffc


//--------------------- .nv.constant4             --------------------------
	.section	.nv.constant4,"a",@progbits
	.align	8
	.align		8
.nv.constant4:
        /*0000*/ 	.dword	_ZN77_INTERNAL_c6b62c19_41_flash_fwd_hdim96_bf16_paged_split_sm80_cu_a7f3af4d_45464cuda3std3__45__cpo5beginE
	.align		8
        /*0008*/ 	.dword	_ZN77_INTERNAL_c6b62c19_41_flash_fwd_hdim96_bf16_paged_split_sm80_cu_a7f3af4d_45464cuda3std3__45__cpo3endE
	.align		8
        /*0010*/ 	.dword	_ZN77_INTERNAL_c6b62c19_41_flash_fwd_hdim96_bf16_paged_split_sm80_cu_a7f3af4d_45464cuda3std3__45__cpo6cbeginE
	.align		8
        /*0018*/ 	.dword	_ZN77_INTERNAL_c6b62c19_41_flash_fwd_hdim96_bf16_paged_split_sm80_cu_a7f3af4d_45464cuda3std3__45__cpo4cendE
	.align		8
        /*0020*/ 	.dword	_ZN77_INTERNAL_c6b62c19_41_flash_fwd_hdim96_bf16_paged_split_sm80_cu_a7f3af4d_45464cuda3std3__479_GLOBAL__N__c6b62c19_41_flash_fwd_hdim96_bf16_paged_split_sm80_cu_a7f3af4d_45466ignoreE
	.align		8
        /*0028*/ 	.dword	_ZN77_INTERNAL_c6b62c19_41_flash_fwd_hdim96_bf16_paged_split_sm80_cu_a7f3af4d_45464cuda3std3__419piecewise_constructE
	.align		8
        /*0030*/ 	.dword	_ZN77_INTERNAL_c6b62c19_41_flash_fwd_hdim96_bf16_paged_split_sm80_cu_a7f3af4d_45464cuda3std3__48in_placeE
	.align		8
        /*0038*/ 	.dword	_ZN77_INTERNAL_c6b62c19_41_flash_fwd_hdim96_bf16_paged_split_sm80_cu_a7f3af4d_45464cuda3std6ranges3__45__cpo4swapE
	.align		8
        /*0040*/ 	.dword	_ZN77_INTERNAL_c6b62c19_41_flash_fwd_hdim96_bf16_paged_split_sm80_cu_a7f3af4d_45464cuda3std6ranges3__45__cpo9iter_moveE
	.align		8
        /*0048*/ 	.dword	_ZN77_INTERNAL_c6b62c19_41_flash_fwd_hdim96_bf16_paged_split_sm80_cu_a7f3af4d_45464cute7productE
	.align		8
        /*0050*/ 	.dword	_ZN77_INTERNAL_c6b62c19_41_flash_fwd_hdim96_bf16_paged_split_sm80_cu_a7f3af4d_45464cute1_E


//--------------------- .text._ZN7cutlass13device_kernelIN5flash19enable_sm80_to_sm89INS1_16FlashAttnFwdSm80INS1_25CollectiveMainloopFwdSm80ILi4ELi1ELb0EN4cute5tupleIJNS5_1CILi128EEENS7_ILi64EEENS7_ILi96EEEEEELi96ENS_10bfloat16_tEfNS_4arch4Sm80ELb0ELb0ELb0ELb0ELb1ELb0ELb1ELb1EEENS1_21CollectiveEpilogueFwdINS6_IJS8_SA_S9_EEENS6_IJNS7_ILi1EEESI_SI_EEESC_SE_Li128ELb0ELb1ELb1ELb0EEENS1_19SingleTileSchedulerILb0ELb1ELb1ELi128EEEEEEEEEvNT_6ParamsE --------------------------
	.section	.text._ZN7cutlass13device_kernelIN5flash19enable_sm80_to_sm89INS1_16FlashAttnFwdSm80INS1_25CollectiveMainloopFwdSm80ILi4ELi1ELb0EN4cute5tupleIJNS5_1CILi128EEENS7_ILi64EEENS7_ILi96EEEEEELi96ENS_10bfloat16_tEfNS_4arch4Sm80ELb0ELb0ELb0ELb0ELb1ELb0ELb1ELb1EEENS1_21CollectiveEpilogueFwdINS6_IJS8_SA_S9_EEENS6_IJNS7_ILi1EEESI_SI_EEESC_SE_Li128ELb0ELb1ELb1ELb0EEENS1_19SingleTileSchedulerILb0ELb1ELb1ELi128EEEEEEEEEvNT_6ParamsE,"ax",@progbits
	.align	128
.text._ZN7cutlass13device_kernelIN5flash19enable_sm80_to_sm89INS1_16FlashAttnFwdSm80INS1_25CollectiveMainloopFwdSm80ILi4ELi1ELb0EN4cute5tupleIJNS5_1CILi128EEENS7_ILi64EEENS7_ILi96EEEEEELi96ENS_10bfloat16_tEfNS_4arch4Sm80ELb0ELb0ELb0ELb0ELb1ELb0ELb1ELb1EEENS1_21CollectiveEpilogueFwdINS6_IJS8_SA_S9_EEENS6_IJNS7_ILi1EEESI_SI_EEESC_SE_Li128ELb0ELb1ELb1ELb0EEENS1_19SingleTileSchedulerILb0ELb1ELb1ELi128EEEEEEEEEvNT_6ParamsE:
        .type           _ZN7cutlass13device_kernelIN5flash19enable_sm80_to_sm89INS1_16FlashAttnFwdSm80INS1_25CollectiveMainloopFwdSm80ILi4ELi1ELb0EN4cute5tupleIJNS5_1CILi128EEENS7_ILi64EEENS7_ILi96EEEEEELi96ENS_10bfloat16_tEfNS_4arch4Sm80ELb0ELb0ELb0ELb0ELb1ELb0ELb1ELb1EEENS1_21CollectiveEpilogueFwdINS6_IJS8_SA_S9_EEENS6_IJNS7_ILi1EEESI_SI_EEESC_SE_Li128ELb0ELb1ELb1ELb0EEENS1_19SingleTileSchedulerILb0ELb1ELb1ELi128EEEEEEEEEvNT_6ParamsE,@function
        .size           _ZN7cutlass13device_kernelIN5flash19enable_sm80_to_sm89INS1_16FlashAttnFwdSm80INS1_25CollectiveMainloopFwdSm80ILi4ELi1ELb0EN4cute5tupleIJNS5_1CILi128EEENS7_ILi64EEENS7_ILi96EEEEEELi96ENS_10bfloat16_tEfNS_4arch4Sm80ELb0ELb0ELb0ELb0ELb1ELb0ELb1ELb1EEENS1_21CollectiveEpilogueFwdINS6_IJS8_SA_S9_EEENS6_IJNS7_ILi1EEESI_SI_EEESC_SE_Li128ELb0ELb1ELb1ELb0EEENS1_19SingleTileSchedulerILb0ELb1ELb1ELi128EEEEEEEEEvNT_6ParamsE,(.L_x_9 - _ZN7cutlass13device_kernelIN5flash19enable_sm80_to_sm89INS1_16FlashAttnFwdSm80INS1_25CollectiveMainloopFwdSm80ILi4ELi1ELb0EN4cute5tupleIJNS5_1CILi128EEENS7_ILi64EEENS7_ILi96EEEEEELi96ENS_10bfloat16_tEfNS_4arch4Sm80ELb0ELb0ELb0ELb0ELb1ELb0ELb1ELb1EEENS1_21CollectiveEpilogueFwdINS6_IJS8_SA_S9_EEENS6_IJNS7_ILi1EEESI_SI_EEESC_SE_Li128ELb0ELb1ELb1ELb0EEENS1_19SingleTileSchedulerILb0ELb1ELb1ELi128EEEEEEEEEvNT_6ParamsE)
        .other          _ZN7cutlass13device_kernelIN5flash19enable_sm80_to_sm89INS1_16FlashAttnFwdSm80INS1_25CollectiveMainloopFwdSm80ILi4ELi1ELb0EN4cute5tupleIJNS5_1CILi128EEENS7_ILi64EEENS7_ILi96EEEEEELi96ENS_10bfloat16_tEfNS_4arch4Sm80ELb0ELb0ELb0ELb0ELb1ELb0ELb1ELb1EEENS1_21CollectiveEpilogueFwdINS6_IJS8_SA_S9_EEENS6_IJNS7_ILi1EEESI_SI_EEESC_SE_Li128ELb0ELb1ELb1ELb0EEENS1_19SingleTileSchedulerILb0ELb1ELb1ELi128EEEEEEEEEvNT_6ParamsE,@"STO_CUDA_ENTRY STV_DEFAULT"
_ZN7cutlass13device_kernelIN5flash19enable_sm80_to_sm89INS1_16FlashAttnFwdSm80INS1_25CollectiveMainloopFwdSm80ILi4ELi1ELb0EN4cute5tupleIJNS5_1CILi128EEENS7_ILi64EEENS7_ILi96EEEEEELi96ENS_10bfloat16_tEfNS_4arch4Sm80ELb0ELb0ELb0ELb0ELb1ELb0ELb1ELb1EEENS1_21CollectiveEpilogueFwdINS6_IJS8_SA_S9_EEENS6_IJNS7_ILi1EEESI_SI_EEESC_SE_Li128ELb0ELb1ELb1ELb0EEENS1_19SingleTileSchedulerILb0ELb1ELb1ELi128EEEEEEEEEvNT_6ParamsE:
[----:B------:R-:W-:Y:S01]  /*0000*/  LDC R1, c[0x0][0x28] ;  /* 0x00000a00ff017b82 */ /* 0x000fe20000000800 */
[----:B------:R-:W-:Y:S05]  /*0010*/  EXIT ;  /* 0x000000000000794d */ /* 0x000fea0003800000 */
.L_x_0:
[----:B------:R-:W-:-:S00]  /*0020*/  BRA `(.L_x_0) ;  /* 0xfffffffc00fc7947 */ /* 0x000fc0000383ffff */
[----:B------:R-:W-:-:S00]  /*0030*/  NOP ;  /* 0x0000000000007918 */ /* 0x000fc00000000000 */
        /* <DEDUP_REMOVED lines=12> */
.L_x_9:


//--------------------- .text._ZN7cutlass13device_kernelIN5flash19enable_sm80_to_sm89INS1_16FlashAttnFwdSm80INS1_25CollectiveMainloopFwdSm80ILi4ELi1ELb0EN4cute5tupleIJNS5_1CILi128EEENS7_ILi48EEENS7_ILi96EEEEEELi96ENS_10bfloat16_tEfNS_4arch4Sm80ELb0ELb0ELb0ELb1ELb1ELb0ELb1ELb1EEENS1_21CollectiveEpilogueFwdINS6_IJS8_SA_S9_EEENS6_IJNS7_ILi1EEESI_SI_EEESC_SE_Li128ELb1ELb1ELb1ELb0EEENS1_36VarlenDynamicPersistentTileSchedulerILi128ELi48ELi128ELi128ELb1ELb1ELb0ELb0ELb1ELb1EEEEEEEEEvNT_6ParamsE --------------------------
	.section	.text._ZN7cutlass13device_kernelIN5flash19enable_sm80_to_sm89INS1_16FlashAttnFwdSm80INS1_25CollectiveMainloopFwdSm80ILi4ELi1ELb0EN4cute5tupleIJNS5_1CILi128EEENS7_ILi48EEENS7_ILi96EEEEEELi96ENS_10bfloat16_tEfNS_4arch4Sm80ELb0ELb0ELb0ELb1ELb1ELb0ELb1ELb1EEENS1_21CollectiveEpilogueFwdINS6_IJS8_SA_S9_EEENS6_IJNS7_ILi1EEESI_SI_EEESC_SE_Li128ELb1ELb1ELb1ELb0EEENS1_36VarlenDynamicPersistentTileSchedulerILi128ELi48ELi128ELi128ELb1ELb1ELb0ELb0ELb1ELb1EEEEEEEEEvNT_6ParamsE,"ax",@progbits
	.align	128
.text._ZN7cutlass13device_kernelIN5flash19enable_sm80_to_sm89INS1_16FlashAttnFwdSm80INS1_25CollectiveMainloopFwdSm80ILi4ELi1ELb0EN4cute5tupleIJNS5_1CILi128EEENS7_ILi48EEENS7_ILi96EEEEEELi96ENS_10bfloat16_tEfNS_4arch4Sm80ELb0ELb0ELb0ELb1ELb1ELb0ELb1ELb1EEENS1_21CollectiveEpilogueFwdINS6_IJS8_SA_S9_EEENS6_IJNS7_ILi1EEESI_SI_EEESC_SE_Li128ELb1ELb1ELb1ELb0EEENS1_36VarlenDynamicPersistentTileSchedulerILi128ELi48ELi128ELi128ELb1ELb1ELb0ELb0ELb1ELb1EEEEEEEEEvNT_6ParamsE:
        .type           _ZN7cutlass13device_kernelIN5flash19enable_sm80_to_sm89INS1_16FlashAttnFwdSm80INS1_25CollectiveMainloopFwdSm80ILi4ELi1ELb0EN4cute5tupleIJNS5_1CILi128EEENS7_ILi48EEENS7_ILi96EEEEEELi96ENS_10bfloat16_tEfNS_4arch4Sm80ELb0ELb0ELb0ELb1ELb1ELb0ELb1ELb1EEENS1_21CollectiveEpilogueFwdINS6_IJS8_SA_S9_EEENS6_IJNS7_ILi1EEESI_SI_EEESC_SE_Li128ELb1ELb1ELb1ELb0EEENS1_36VarlenDynamicPersistentTileSchedulerILi128ELi48ELi128ELi128ELb1ELb1ELb0ELb0ELb1ELb1EEEEEEEEEvNT_6ParamsE,@function
        .size           _ZN7cutlass13device_kernelIN5flash19enable_sm80_to_sm89INS1_16FlashAttnFwdSm80INS1_25CollectiveMainloopFwdSm80ILi4ELi1ELb0EN4cute5tupleIJNS5_1CILi128EEENS7_ILi48EEENS7_ILi96EEEEEELi96ENS_10bfloat16_tEfNS_4arch4Sm80ELb0ELb0ELb0ELb1ELb1ELb0ELb1ELb1EEENS1_21CollectiveEpilogueFwdINS6_IJS8_SA_S9_EEENS6_IJNS7_ILi1EEESI_SI_EEESC_SE_Li128ELb1ELb1ELb1ELb0EEENS1_36VarlenDynamicPersistentTileSchedulerILi128ELi48ELi128ELi128ELb1ELb1ELb0ELb0ELb1ELb1EEEEEEEEEvNT_6ParamsE,(.L_x_10 - _ZN7cutlass13device_kernelIN5flash19enable_sm80_to_sm89INS1_16FlashAttnFwdSm80INS1_25CollectiveMainloopFwdSm80ILi4ELi1ELb0EN4cute5tupleIJNS5_1CILi128EEENS7_ILi48EEENS7_ILi96EEEEEELi96ENS_10bfloat16_tEfNS_4arch4Sm80ELb0ELb0ELb0ELb1ELb1ELb0ELb1ELb1EEENS1_21CollectiveEpilogueFwdINS6_IJS8_SA_S9_EEENS6_IJNS7_ILi1EEESI_SI_EEESC_SE_Li128ELb1ELb1ELb1ELb0EEENS1_36VarlenDynamicPersistentTileSchedulerILi128ELi48ELi128ELi128ELb1ELb1ELb0ELb0ELb1ELb1EEEEEEEEEvNT_6ParamsE)
        .other          _ZN7cutlass13device_kernelIN5flash19enable_sm80_to_sm89INS1_16FlashAttnFwdSm80INS1_25CollectiveMainloopFwdSm80ILi4ELi1ELb0EN4cute5tupleIJNS5_1CILi128EEENS7_ILi48EEENS7_ILi96EEEEEELi96ENS_10bfloat16_tEfNS_4arch4Sm80ELb0ELb0ELb0ELb1ELb1ELb0ELb1ELb1EEENS1_21CollectiveEpilogueFwdINS6_IJS8_SA_S9_EEENS6_IJNS7_ILi1EEESI_SI_EEESC_SE_Li128ELb1ELb1ELb1ELb0EEENS1_36VarlenDynamicPersistentTileSchedulerILi128ELi48ELi128ELi128ELb1ELb1ELb0ELb0ELb1ELb1EEEEEEEEEvNT_6ParamsE,@"STO_CUDA_ENTRY STV_DEFAULT"
_ZN7cutlass13device_kernelIN5flash19enable_sm80_to_sm89INS1_16FlashAttnFwdSm80INS1_25CollectiveMainloopFwdSm80ILi4ELi1ELb0EN4cute5tupleIJNS5_1CILi128EEENS7_ILi48EEENS7_ILi96EEEEEELi96ENS_10bfloat16_tEfNS_4arch4Sm80ELb0ELb0ELb0ELb1ELb1ELb0ELb1ELb1EEENS1_21CollectiveEpilogueFwdINS6_IJS8_SA_S9_EEENS6_IJNS7_ILi1EEESI_SI_EEESC_SE_Li128ELb1ELb1ELb1ELb0EEENS1_36VarlenDynamicPersistentTileSchedulerILi128ELi48ELi128ELi128ELb1ELb1ELb0ELb0ELb1ELb1EEEEEEEEEvNT_6ParamsE:
[----:B------:R-:W-:Y:S01]  /*0000*/  LDC R1, c[0x0][0x28] ;  /* 0x00000a00ff017b82 */ /* 0x000fe20000000800 */
[----:B------:R-:W-:Y:S05]  /*0010*/  EXIT ;  /* 0x000000000000794d */ /* 0x000fea0003800000 */
.L_x_1:
        /* <DEDUP_REMOVED lines=14> */
.L_x_10:


//--------------------- .text._ZN7cutlass13device_kernelIN5flash19enable_sm80_to_sm89INS1_16FlashAttnFwdSm80INS1_25CollectiveMainloopFwdSm80ILi4ELi1ELb0EN4cute5tupleIJNS5_1CILi128EEENS7_ILi48EEENS7_ILi96EEEEEELi96ENS_10bfloat16_tEfNS_4arch4Sm80ELb0ELb0ELb0ELb1ELb1ELb1ELb1ELb1EEENS1_21CollectiveEpilogueFwdINS6_IJS8_SA_S9_EEENS6_IJNS7_ILi1EEESI_SI_EEESC_SE_Li128ELb1ELb1ELb1ELb0EEENS1_36VarlenDynamicPersistentTileSchedulerILi128ELi48ELi128ELi128ELb1ELb1ELb0ELb0ELb1ELb1EEEEEEEEEvNT_6ParamsE --------------------------
	.section	.text._ZN7cutlass13device_kernelIN5flash19enable_sm80_to_sm89INS1_16FlashAttnFwdSm80INS1_25CollectiveMainloopFwdSm80ILi4ELi1ELb0EN4cute5tupleIJNS5_1CILi128EEENS7_ILi48EEENS7_ILi96EEEEEELi96ENS_10bfloat16_tEfNS_4arch4Sm80ELb0ELb0ELb0ELb1ELb1ELb1ELb1ELb1EEENS1_21CollectiveEpilogueFwdINS6_IJS8_SA_S9_EEENS6_IJNS7_ILi1EEESI_SI_EEESC_SE_Li128ELb1ELb1ELb1ELb0EEENS1_36VarlenDynamicPersistentTileSchedulerILi128ELi48ELi128ELi128ELb1ELb1ELb0ELb0ELb1ELb1EEEEEEEEEvNT_6ParamsE,"ax",@progbits
	.align	128
.text._ZN7cutlass13device_kernelIN5flash19enable_sm80_to_sm89INS1_16FlashAttnFwdSm80INS1_25CollectiveMainloopFwdSm80ILi4ELi1ELb0EN4cute5tupleIJNS5_1CILi128EEENS7_ILi48EEENS7_ILi96EEEEEELi96ENS_10bfloat16_tEfNS_4arch4Sm80ELb0ELb0ELb0ELb1ELb1ELb1ELb1ELb1EEENS1_21CollectiveEpilogueFwdINS6_IJS8_SA_S9_EEENS6_IJNS7_ILi1EEESI_SI_EEESC_SE_Li128ELb1ELb1ELb1ELb0EEENS1_36VarlenDynamicPersistentTileSchedulerILi128ELi48ELi128ELi128ELb1ELb1ELb0ELb0ELb1ELb1EEEEEEEEEvNT_6ParamsE:
        .type           _ZN7cutlass13device_kernelIN5flash19enable_sm80_to_sm89INS1_16FlashAttnFwdSm80INS1_25CollectiveMainloopFwdSm80ILi4ELi1ELb0EN4cute5tupleIJNS5_1CILi128EEENS7_ILi48EEENS7_ILi96EEEEEELi96ENS_10bfloat16_tEfNS_4arch4Sm80ELb0ELb0ELb0ELb1ELb1ELb1ELb1ELb1EEENS1_21CollectiveEpilogueFwdINS6_IJS8_SA_S9_EEENS6_IJNS7_ILi1EEESI_SI_EEESC_SE_Li128ELb1ELb1ELb1ELb0EEENS1_36VarlenDynamicPersistentTileSchedulerILi128ELi48ELi128ELi128ELb1ELb1ELb0ELb0ELb1ELb1EEEEEEEEEvNT_6ParamsE,@function
        .size           _ZN7cutlass13device_kernelIN5flash19enable_sm80_to_sm89INS1_16FlashAttnFwdSm80INS1_25CollectiveMainloopFwdSm80ILi4ELi1ELb0EN4cute5tupleIJNS5_1CILi128EEENS7_ILi48EEENS7_ILi96EEEEEELi96ENS_10bfloat16_tEfNS_4arch4Sm80ELb0ELb0ELb0ELb1ELb1ELb1ELb1ELb1EEENS1_21CollectiveEpilogueFwdINS6_IJS8_SA_S9_EEENS6_IJNS7_ILi1EEESI_SI_EEESC_SE_Li128ELb1ELb1ELb1ELb0EEENS1_36VarlenDynamicPersistentTileSchedulerILi128ELi48ELi128ELi128ELb1ELb1ELb0ELb0ELb1ELb1EEEEEEEEEvNT_6ParamsE,(.L_x_11 - _ZN7cutlass13device_kernelIN5flash19enable_sm80_to_sm89INS1_16FlashAttnFwdSm80INS1_25CollectiveMainloopFwdSm80ILi4ELi1ELb0EN4cute5tupleIJNS5_1CILi128EEENS7_ILi48EEENS7_ILi96EEEEEELi96ENS_10bfloat16_tEfNS_4arch4Sm80ELb0ELb0ELb0ELb1ELb1ELb1ELb1ELb1EEENS1_21CollectiveEpilogueFwdINS6_IJS8_SA_S9_EEENS6_IJNS7_ILi1EEESI_SI_EEESC_SE_Li128ELb1ELb1ELb1ELb0EEENS1_36VarlenDynamicPersistentTileSchedulerILi128ELi48ELi128ELi128ELb1ELb1ELb0ELb0ELb1ELb1EEEEEEEEEvNT_6ParamsE)
        .other          _ZN7cutlass13device_kernelIN5flash19enable_sm80_to_sm89INS1_16FlashAttnFwdSm80INS1_25CollectiveMainloopFwdSm80ILi4ELi1ELb0EN4cute5tupleIJNS5_1CILi128EEENS7_ILi48EEENS7_ILi96EEEEEELi96ENS_10bfloat16_tEfNS_4arch4Sm80ELb0ELb0ELb0ELb1ELb1ELb1ELb1ELb1EEENS1_21CollectiveEpilogueFwdINS6_IJS8_SA_S9_EEENS6_IJNS7_ILi1EEESI_SI_EEESC_SE_Li128ELb1ELb1ELb1ELb0EEENS1_36VarlenDynamicPersistentTileSchedulerILi128ELi48ELi128ELi128ELb1ELb1ELb0ELb0ELb1ELb1EEEEEEEEEvNT_6ParamsE,@"STO_CUDA_ENTRY STV_DEFAULT"
_ZN7cutlass13device_kernelIN5flash19enable_sm80_to_sm89INS1_16FlashAttnFwdSm80INS1_25CollectiveMainloopFwdSm80ILi4ELi1ELb0EN4cute5tupleIJNS5_1CILi128EEENS7_ILi48EEENS7_ILi96EEEEEELi96ENS_10bfloat16_tEfNS_4arch4Sm80ELb0ELb0ELb0ELb1ELb1ELb1ELb1ELb1EEENS1_21CollectiveEpilogueFwdINS6_IJS8_SA_S9_EEENS6_IJNS7_ILi1EEESI_SI_EEESC_SE_Li128ELb1ELb1ELb1ELb0EEENS1_36VarlenDynamicPersistentTileSchedulerILi128ELi48ELi128ELi128ELb1ELb1ELb0ELb0ELb1ELb1EEEEEEEEEvNT_6ParamsE:
[----:B------:R-:W-:Y:S01]  /*0000*/  LDC R1, c[0x0][0x28] ;  /* 0x00000a00ff017b82 */ /* 0x000fe20000000800 */
[----:B------:R-:W-:Y:S05]  /*0010*/  EXIT ;  /* 0x000000000000794d */ /* 0x000fea0003800000 */
.L_x_2:
        /* <DEDUP_REMOVED lines=14> */
.L_x_11:


//--------------------- .text._ZN7cutlass13device_kernelIN5flash19enable_sm80_to_sm89INS1_16FlashAttnFwdSm80INS1_25CollectiveMainloopFwdSm80ILi4ELi1ELb0EN4cute5tupleIJNS5_1CILi128EEENS7_ILi48EEENS7_ILi96EEEEEELi96ENS_10bfloat16_tEfNS_4arch4Sm80ELb0ELb1ELb0ELb0ELb1ELb0ELb1ELb1EEENS1_21CollectiveEpilogueFwdINS6_IJS8_SA_S9_EEENS6_IJNS7_ILi1EEESI_SI_EEESC_SE_Li128ELb0ELb1ELb1ELb0EEENS1_19SingleTileSchedulerILb0ELb1ELb1ELi128EEEEEEEEEvNT_6ParamsE --------------------------
	.section	.text._ZN7cutlass13device_kernelIN5flash19enable_sm80_to_sm89INS1_16FlashAttnFwdSm80INS1_25CollectiveMainloopFwdSm80ILi4ELi1ELb0EN4cute5tupleIJNS5_1CILi128EEENS7_ILi48EEENS7_ILi96EEEEEELi96ENS_10bfloat16_tEfNS_4arch4Sm80ELb0ELb1ELb0ELb0ELb1ELb0ELb1ELb1EEENS1_21CollectiveEpilogueFwdINS6_IJS8_SA_S9_EEENS6_IJNS7_ILi1EEESI_SI_EEESC_SE_Li128ELb0ELb1ELb1ELb0EEENS1_19SingleTileSchedulerILb0ELb1ELb1ELi128EEEEEEEEEvNT_6ParamsE,"ax",@progbits
	.align	128
.text._ZN7cutlass13device_kernelIN5flash19enable_sm80_to_sm89INS1_16FlashAttnFwdSm80INS1_25CollectiveMainloopFwdSm80ILi4ELi1ELb0EN4cute5tupleIJNS5_1CILi128EEENS7_ILi48EEENS7_ILi96EEEEEELi96ENS_10bfloat16_tEfNS_4arch4Sm80ELb0ELb1ELb0ELb0ELb1ELb0ELb1ELb1EEENS1_21CollectiveEpilogueFwdINS6_IJS8_SA_S9_EEENS6_IJNS7_ILi1EEESI_SI_EEESC_SE_Li128ELb0ELb1ELb1ELb0EEENS1_19SingleTileSchedulerILb0ELb1ELb1ELi128EEEEEEEEEvNT_6ParamsE:
        .type           _ZN7cutlass13device_kernelIN5flash19enable_sm80_to_sm89INS1_16FlashAttnFwdSm80INS1_25CollectiveMainloopFwdSm80ILi4ELi1ELb0EN4cute5tupleIJNS5_1CILi128EEENS7_ILi48EEENS7_ILi96EEEEEELi96ENS_10bfloat16_tEfNS_4arch4Sm80ELb0ELb1ELb0ELb0ELb1ELb0ELb1ELb1EEENS1_21CollectiveEpilogueFwdINS6_IJS8_SA_S9_EEENS6_IJNS7_ILi1EEESI_SI_EEESC_SE_Li128ELb0ELb1ELb1ELb0EEENS1_19SingleTileSchedulerILb0ELb1ELb1ELi128EEEEEEEEEvNT_6ParamsE,@function
        .size           _ZN7cutlass13device_kernelIN5flash19enable_sm80_to_sm89INS1_16FlashAttnFwdSm80INS1_25CollectiveMainloopFwdSm80ILi4ELi1ELb0EN4cute5tupleIJNS5_1CILi128EEENS7_ILi48EEENS7_ILi96EEEEEELi96ENS_10bfloat16_tEfNS_4arch4Sm80ELb0ELb1ELb0ELb0ELb1ELb0ELb1ELb1EEENS1_21CollectiveEpilogueFwdINS6_IJS8_SA_S9_EEENS6_IJNS7_ILi1EEESI_SI_EEESC_SE_Li128ELb0ELb1ELb1ELb0EEENS1_19SingleTileSchedulerILb0ELb1ELb1ELi128EEEEEEEEEvNT_6ParamsE,(.L_x_12 - _ZN7cutlass13device_kernelIN5flash19enable_sm80_to_sm89INS1_16FlashAttnFwdSm80INS1_25CollectiveMainloopFwdSm80ILi4ELi1ELb0EN4cute5tupleIJNS5_1CILi128EEENS7_ILi48EEENS7_ILi96EEEEEELi96ENS_10bfloat16_tEfNS_4arch4Sm80ELb0ELb1ELb0ELb0ELb1ELb0ELb1ELb1EEENS1_21CollectiveEpilogueFwdINS6_IJS8_SA_S9_EEENS6_IJNS7_ILi1EEESI_SI_EEESC_SE_Li128ELb0ELb1ELb1ELb0EEENS1_19SingleTileSchedulerILb0ELb1ELb1ELi128EEEEEEEEEvNT_6ParamsE)
        .other          _ZN7cutlass13device_kernelIN5flash19enable_sm80_to_sm89INS1_16FlashAttnFwdSm80INS1_25CollectiveMainloopFwdSm80ILi4ELi1ELb0EN4cute5tupleIJNS5_1CILi128EEENS7_ILi48EEENS7_ILi96EEEEEELi96ENS_10bfloat16_tEfNS_4arch4Sm80ELb0ELb1ELb0ELb0ELb1ELb0ELb1ELb1EEENS1_21CollectiveEpilogueFwdINS6_IJS8_SA_S9_EEENS6_IJNS7_ILi1EEESI_SI_EEESC_SE_Li128ELb0ELb1ELb1ELb0EEENS1_19SingleTileSchedulerILb0ELb1ELb1ELi128EEEEEEEEEvNT_6ParamsE,@"STO_CUDA_ENTRY STV_DEFAULT"
_ZN7cutlass13device_kernelIN5flash19enable_sm80_to_sm89INS1_16FlashAttnFwdSm80INS1_25CollectiveMainloopFwdSm80ILi4ELi1ELb0EN4cute5tupleIJNS5_1CILi128EEENS7_ILi48EEENS7_ILi96EEEEEELi96ENS_10bfloat16_tEfNS_4arch4Sm80ELb0ELb1ELb0ELb0ELb1ELb0ELb1ELb1EEENS1_21CollectiveEpilogueFwdINS6_IJS8_SA_S9_EEENS6_IJNS7_ILi1EEESI_SI_EEESC_SE_Li128ELb0ELb1ELb1ELb0EEENS1_19SingleTileSchedulerILb0ELb1ELb1ELi128EEEEEEEEEvNT_6ParamsE:
[----:B------:R-:W-:Y:S01]  /*0000*/  LDC R1, c[0x0][0x28] ;  /* 0x00000a00ff017b82 */ /* 0x000fe20000000800 */
[----:B------:R-:W-:Y:S05]  /*0010*/  EXIT ;  /* 0x000000000000794d */ /* 0x000fea0003800000 */
.L_x_3:
        /* <DEDUP_REMOVED lines=14> */
.L_x_12:


//--------------------- .text._ZN7cutlass13device_kernelIN5flash19enable_sm80_to_sm89INS1_16FlashAttnFwdSm80INS1_25CollectiveMainloopFwdSm80ILi4ELi1ELb0EN4cute5tupleIJNS5_1CILi128EEENS7_ILi48EEENS7_ILi96EEEEEELi96ENS_10bfloat16_tEfNS_4arch4Sm80ELb0ELb1ELb0ELb1ELb1ELb0ELb1ELb1EEENS1_21CollectiveEpilogueFwdINS6_IJS8_SA_S9_EEENS6_IJNS7_ILi1EEESI_SI_EEESC_SE_Li128ELb1ELb1ELb1ELb0EEENS1_36VarlenDynamicPersistentTileSchedulerILi128ELi48ELi128ELi128ELb1ELb1ELb0ELb1ELb0ELb1EEEEEEEEEvNT_6ParamsE --------------------------
	.section	.text._ZN7cutlass13device_kernelIN5flash19enable_sm80_to_sm89INS1_16FlashAttnFwdSm80INS1_25CollectiveMainloopFwdSm80ILi4ELi1ELb0EN4cute5tupleIJNS5_1CILi128EEENS7_ILi48EEENS7_ILi96EEEEEELi96ENS_10bfloat16_tEfNS_4arch4Sm80ELb0ELb1ELb0ELb1ELb1ELb0ELb1ELb1EEENS1_21CollectiveEpilogueFwdINS6_IJS8_SA_S9_EEENS6_IJNS7_ILi1EEESI_SI_EEESC_SE_Li128ELb1ELb1ELb1ELb0EEENS1_36VarlenDynamicPersistentTileSchedulerILi128ELi48ELi128ELi128ELb1ELb1ELb0ELb1ELb0ELb1EEEEEEEEEvNT_6ParamsE,"ax",@progbits
	.align	128
.text._ZN7cutlass13device_kernelIN5flash19enable_sm80_to_sm89INS1_16FlashAttnFwdSm80INS1_25CollectiveMainloopFwdSm80ILi4ELi1ELb0EN4cute5tupleIJNS5_1CILi128EEENS7_ILi48EEENS7_ILi96EEEEEELi96ENS_10bfloat16_tEfNS_4arch4Sm80ELb0ELb1ELb0ELb1ELb1ELb0ELb1ELb1EEENS1_21CollectiveEpilogueFwdINS6_IJS8_SA_S9_EEENS6_IJNS7_ILi1EEESI_SI_EEESC_SE_Li128ELb1ELb1ELb1ELb0EEENS1_36VarlenDynamicPersistentTileSchedulerILi128ELi48ELi128ELi128ELb1ELb1ELb0ELb1ELb0ELb1EEEEEEEEEvNT_6ParamsE:
        .type           _ZN7cutlass13device_kernelIN5flash19enable_sm80_to_sm89INS1_16FlashAttnFwdSm80INS1_25CollectiveMainloopFwdSm80ILi4ELi1ELb0EN4cute5tupleIJNS5_1CILi128EEENS7_ILi48EEENS7_ILi96EEEEEELi96ENS_10bfloat16_tEfNS_4arch4Sm80ELb0ELb1ELb0ELb1ELb1ELb0ELb1ELb1EEENS1_21CollectiveEpilogueFwdINS6_IJS8_SA_S9_EEENS6_IJNS7_ILi1EEESI_SI_EEESC_SE_Li128ELb1ELb1ELb1ELb0EEENS1_36VarlenDynamicPersistentTileSchedulerILi128ELi48ELi128ELi128ELb1ELb1ELb0ELb1ELb0ELb1EEEEEEEEEvNT_6ParamsE,@function
        .size           _ZN7cutlass13device_kernelIN5flash19enable_sm80_to_sm89INS1_16FlashAttnFwdSm80INS1_25CollectiveMainloopFwdSm80ILi4ELi1ELb0EN4cute5tupleIJNS5_1CILi128EEENS7_ILi48EEENS7_ILi96EEEEEELi96ENS_10bfloat16_tEfNS_4arch4Sm80ELb0ELb1ELb0ELb1ELb1ELb0ELb1ELb1EEENS1_21CollectiveEpilogueFwdINS6_IJS8_SA_S9_EEENS6_IJNS7_ILi1EEESI_SI_EEESC_SE_Li128ELb1ELb1ELb1ELb0EEENS1_36VarlenDynamicPersistentTileSchedulerILi128ELi48ELi128ELi128ELb1ELb1ELb0ELb1ELb0ELb1EEEEEEEEEvNT_6ParamsE,(.L_x_13 - _ZN7cutlass13device_kernelIN5flash19enable_sm80_to_sm89INS1_16FlashAttnFwdSm80INS1_25CollectiveMainloopFwdSm80ILi4ELi1ELb0EN4cute5tupleIJNS5_1CILi128EEENS7_ILi48EEENS7_ILi96EEEEEELi96ENS_10bfloat16_tEfNS_4arch4Sm80ELb0ELb1ELb0ELb1ELb1ELb0ELb1ELb1EEENS1_21CollectiveEpilogueFwdINS6_IJS8_SA_S9_EEENS6_IJNS7_ILi1EEESI_SI_EEESC_SE_Li128ELb1ELb1ELb1ELb0EEENS1_36VarlenDynamicPersistentTileSchedulerILi128ELi48ELi128ELi128ELb1ELb1ELb0ELb1ELb0ELb1EEEEEEEEEvNT_6ParamsE)
        .other          _ZN7cutlass13device_kernelIN5flash19enable_sm80_to_sm89INS1_16FlashAttnFwdSm80INS1_25CollectiveMainloopFwdSm80ILi4ELi1ELb0EN4cute5tupleIJNS5_1CILi128EEENS7_ILi48EEENS7_ILi96EEEEEELi96ENS_10bfloat16_tEfNS_4arch4Sm80ELb0ELb1ELb0ELb1ELb1ELb0ELb1ELb1EEENS1_21CollectiveEpilogueFwdINS6_IJS8_SA_S9_EEENS6_IJNS7_ILi1EEESI_SI_EEESC_SE_Li128ELb1ELb1ELb1ELb0EEENS1_36VarlenDynamicPersistentTileSchedulerILi128ELi48ELi128ELi128ELb1ELb1ELb0ELb1ELb0ELb1EEEEEEEEEvNT_6ParamsE,@"STO_CUDA_ENTRY STV_DEFAULT"
_ZN7cutlass13device_kernelIN5flash19enable_sm80_to_sm89INS1_16FlashAttnFwdSm80INS1_25CollectiveMainloopFwdSm80ILi4ELi1ELb0EN4cute5tupleIJNS5_1CILi128EEENS7_ILi48EEENS7_ILi96EEEEEELi96ENS_10bfloat16_tEfNS_4arch4Sm80ELb0ELb1ELb0ELb1ELb1ELb0ELb1ELb1EEENS1_21CollectiveEpilogueFwdINS6_IJS8_SA_S9_EEENS6_IJNS7_ILi1EEESI_SI_EEESC_SE_Li128ELb1ELb1ELb1ELb0EEENS1_36VarlenDynamicPersistentTileSchedulerILi128ELi48ELi128ELi128ELb1ELb1ELb0ELb1ELb0ELb1EEEEEEEEEvNT_6ParamsE:
[----:B------:R-:W-:Y:S01]  /*0000*/  LDC R1, c[0x0][0x28] ;  /* 0x00000a00ff017b82 */ /* 0x000fe20000000800 */
[----:B------:R-:W-:Y:S05]  /*0010*/  EXIT ;  /* 0x000000000000794d */ /* 0x000fea0003800000 */
.L_x_4:
        /* <DEDUP_REMOVED lines=14> */
.L_x_13:


//--------------------- .text._ZN7cutlass13device_kernelIN5flash19enable_sm80_to_sm89INS1_16FlashAttnFwdSm80INS1_25CollectiveMainloopFwdSm80ILi4ELi1ELb0EN4cute5tupleIJNS5_1CILi128EEENS7_ILi48EEENS7_ILi96EEEEEELi96ENS_10bfloat16_tEfNS_4arch4Sm80ELb0ELb1ELb0ELb1ELb1ELb1ELb1ELb1EEENS1_21CollectiveEpilogueFwdINS6_IJS8_SA_S9_EEENS6_IJNS7_ILi1EEESI_SI_EEESC_SE_Li128ELb1ELb1ELb1ELb0EEENS1_36VarlenDynamicPersistentTileSchedulerILi128ELi48ELi128ELi128ELb1ELb1ELb0ELb1ELb0ELb1EEEEEEEEEvNT_6ParamsE --------------------------
	.section	.text._ZN7cutlass13device_kernelIN5flash19enable_sm80_to_sm89INS1_16FlashAttnFwdSm80INS1_25CollectiveMainloopFwdSm80ILi4ELi1ELb0EN4cute5tupleIJNS5_1CILi128EEENS7_ILi48EEENS7_ILi96EEEEEELi96ENS_10bfloat16_tEfNS_4arch4Sm80ELb0ELb1ELb0ELb1ELb1ELb1ELb1ELb1EEENS1_21CollectiveEpilogueFwdINS6_IJS8_SA_S9_EEENS6_IJNS7_ILi1EEESI_SI_EEESC_SE_Li128ELb1ELb1ELb1ELb0EEENS1_36VarlenDynamicPersistentTileSchedulerILi128ELi48ELi128ELi128ELb1ELb1ELb0ELb1ELb0ELb1EEEEEEEEEvNT_6ParamsE,"ax",@progbits
	.align	128
.text._ZN7cutlass13device_kernelIN5flash19enable_sm80_to_sm89INS1_16FlashAttnFwdSm80INS1_25CollectiveMainloopFwdSm80ILi4ELi1ELb0EN4cute5tupleIJNS5_1CILi128EEENS7_ILi48EEENS7_ILi96EEEEEELi96ENS_10bfloat16_tEfNS_4arch4Sm80ELb0ELb1ELb0ELb1ELb1ELb1ELb1ELb1EEENS1_21CollectiveEpilogueFwdINS6_IJS8_SA_S9_EEENS6_IJNS7_ILi1EEESI_SI_EEESC_SE_Li128ELb1ELb1ELb1ELb0EEENS1_36VarlenDynamicPersistentTileSchedulerILi128ELi48ELi128ELi128ELb1ELb1ELb0ELb1ELb0ELb1EEEEEEEEEvNT_6ParamsE:
        .type           _ZN7cutlass13device_kernelIN5flash19enable_sm80_to_sm89INS1_16FlashAttnFwdSm80INS1_25CollectiveMainloopFwdSm80ILi4ELi1ELb0EN4cute5tupleIJNS5_1CILi128EEENS7_ILi48EEENS7_ILi96EEEEEELi96ENS_10bfloat16_tEfNS_4arch4Sm80ELb0ELb1ELb0ELb1ELb1ELb1ELb1ELb1EEENS1_21CollectiveEpilogueFwdINS6_IJS8_SA_S9_EEENS6_IJNS7_ILi1EEESI_SI_EEESC_SE_Li128ELb1ELb1ELb1ELb0EEENS1_36VarlenDynamicPersistentTileSchedulerILi128ELi48ELi128ELi128ELb1ELb1ELb0ELb1ELb0ELb1EEEEEEEEEvNT_6ParamsE,@function
        .size           _ZN7cutlass13device_kernelIN5flash19enable_sm80_to_sm89INS1_16FlashAttnFwdSm80INS1_25CollectiveMainloopFwdSm80ILi4ELi1ELb0EN4cute5tupleIJNS5_1CILi128EEENS7_ILi48EEENS7_ILi96EEEEEELi96ENS_10bfloat16_tEfNS_4arch4Sm80ELb0ELb1ELb0ELb1ELb1ELb1ELb1ELb1EEENS1_21CollectiveEpilogueFwdINS6_IJS8_SA_S9_EEENS6_IJNS7_ILi1EEESI_SI_EEESC_SE_Li128ELb1ELb1ELb1ELb0EEENS1_36VarlenDynamicPersistentTileSchedulerILi128ELi48ELi128ELi128ELb1ELb1ELb0ELb1ELb0ELb1EEEEEEEEEvNT_6ParamsE,(.L_x_14 - _ZN7cutlass13device_kernelIN5flash19enable_sm80_to_sm89INS1_16FlashAttnFwdSm80INS1_25CollectiveMainloopFwdSm80ILi4ELi1ELb0EN4cute5tupleIJNS5_1CILi128EEENS7_ILi48EEENS7_ILi96EEEEEELi96ENS_10bfloat16_tEfNS_4arch4Sm80ELb0ELb1ELb0ELb1ELb1ELb1ELb1ELb1EEENS1_21CollectiveEpilogueFwdINS6_IJS8_SA_S9_EEENS6_IJNS7_ILi1EEESI_SI_EEESC_SE_Li128ELb1ELb1ELb1ELb0EEENS1_36VarlenDynamicPersistentTileSchedulerILi128ELi48ELi128ELi128ELb1ELb1ELb0ELb1ELb0ELb1EEEEEEEEEvNT_6ParamsE)
        .other          _ZN7cutlass13device_kernelIN5flash19enable_sm80_to_sm89INS1_16FlashAttnFwdSm80INS1_25CollectiveMainloopFwdSm80ILi4ELi1ELb0EN4cute5tupleIJNS5_1CILi128EEENS7_ILi48EEENS7_ILi96EEEEEELi96ENS_10bfloat16_tEfNS_4arch4Sm80ELb0ELb1ELb0ELb1ELb1ELb1ELb1ELb1EEENS1_21CollectiveEpilogueFwdINS6_IJS8_SA_S9_EEENS6_IJNS7_ILi1EEESI_SI_EEESC_SE_Li128ELb1ELb1ELb1ELb0EEENS1_36VarlenDynamicPersistentTileSchedulerILi128ELi48ELi128ELi128ELb1ELb1ELb0ELb1ELb0ELb1EEEEEEEEEvNT_6ParamsE,@"STO_CUDA_ENTRY STV_DEFAULT"
_ZN7cutlass13device_kernelIN5flash19enable_sm80_to_sm89INS1_16FlashAttnFwdSm80INS1_25CollectiveMainloopFwdSm80ILi4ELi1ELb0EN4cute5tupleIJNS5_1CILi128EEENS7_ILi48EEENS7_ILi96EEEEEELi96ENS_10bfloat16_tEfNS_4arch4Sm80ELb0ELb1ELb0ELb1ELb1ELb1ELb1ELb1EEENS1_21CollectiveEpilogueFwdINS6_IJS8_SA_S9_EEENS6_IJNS7_ILi1EEESI_SI_EEESC_SE_Li128ELb1ELb1ELb1ELb0EEENS1_36VarlenDynamicPersistentTileSchedulerILi128ELi48ELi128ELi128ELb1ELb1ELb0ELb1ELb0ELb1EEEEEEEEEvNT_6ParamsE:
[----:B------:R-:W-:Y:S01]  /*0000*/  LDC R1, c[0x0][0x28] ;  /* 0x00000a00ff017b82 */ /* 0x000fe20000000800 */
[----:B------:R-:W-:Y:S05]  /*0010*/  EXIT ;  /* 0x000000000000794d */ /* 0x000fea0003800000 */
.L_x_5:
        /* <DEDUP_REMOVED lines=14> */
.L_x_14:


//--------------------- .text._ZN7cutlass13device_kernelIN5flash19enable_sm80_to_sm89INS1_16FlashAttnFwdSm80INS1_25CollectiveMainloopFwdSm80ILi4ELi1ELb0EN4cute5tupleIJNS5_1CILi128EEENS7_ILi64EEENS7_ILi96EEEEEELi96ENS_10bfloat16_tEfNS_4arch4Sm80ELb1ELb0ELb0ELb0ELb1ELb0ELb1ELb1EEENS1_21CollectiveEpilogueFwdINS6_IJS8_SA_S9_EEENS6_IJNS7_ILi1EEESI_SI_EEESC_SE_Li128ELb0ELb1ELb1ELb0EEENS1_30DynamicPersistentTileSchedulerILi128ELi128ELb1ELb1ELb0EEEEEEEEEvNT_6ParamsE --------------------------
	.section	.text._ZN7cutlass13device_kernelIN5flash19enable_sm80_to_sm89INS1_16FlashAttnFwdSm80INS1_25CollectiveMainloopFwdSm80ILi4ELi1ELb0EN4cute5tupleIJNS5_1CILi128EEENS7_ILi64EEENS7_ILi96EEEEEELi96ENS_10bfloat16_tEfNS_4arch4Sm80ELb1ELb0ELb0ELb0ELb1ELb0ELb1ELb1EEENS1_21CollectiveEpilogueFwdINS6_IJS8_SA_S9_EEENS6_IJNS7_ILi1EEESI_SI_EEESC_SE_Li128ELb0ELb1ELb1ELb0EEENS1_30DynamicPersistentTileSchedulerILi128ELi128ELb1ELb1ELb0EEEEEEEEEvNT_6ParamsE,"ax",@progbits
	.align	128
.text._ZN7cutlass13device_kernelIN5flash19enable_sm80_to_sm89INS1_16FlashAttnFwdSm80INS1_25CollectiveMainloopFwdSm80ILi4ELi1ELb0EN4cute5tupleIJNS5_1CILi128EEENS7_ILi64EEENS7_ILi96EEEEEELi96ENS_10bfloat16_tEfNS_4arch4Sm80ELb1ELb0ELb0ELb0ELb1ELb0ELb1ELb1EEENS1_21CollectiveEpilogueFwdINS6_IJS8_SA_S9_EEENS6_IJNS7_ILi1EEESI_SI_EEESC_SE_Li128ELb0ELb1ELb1ELb0EEENS1_30DynamicPersistentTileSchedulerILi128ELi128ELb1ELb1ELb0EEEEEEEEEvNT_6ParamsE:
        .type           _ZN7cutlass13device_kernelIN5flash19enable_sm80_to_sm89INS1_16FlashAttnFwdSm80INS1_25CollectiveMainloopFwdSm80ILi4ELi1ELb0EN4cute5tupleIJNS5_1CILi128EEENS7_ILi64EEENS7_ILi96EEEEEELi96ENS_10bfloat16_tEfNS_4arch4Sm80ELb1ELb0ELb0ELb0ELb1ELb0ELb1ELb1EEENS1_21CollectiveEpilogueFwdINS6_IJS8_SA_S9_EEENS6_IJNS7_ILi1EEESI_SI_EEESC_SE_Li128ELb0ELb1ELb1ELb0EEENS1_30DynamicPersistentTileSchedulerILi128ELi128ELb1ELb1ELb0EEEEEEEEEvNT_6ParamsE,@function
        .size           _ZN7cutlass13device_kernelIN5flash19enable_sm80_to_sm89INS1_16FlashAttnFwdSm80INS1_25CollectiveMainloopFwdSm80ILi4ELi1ELb0EN4cute5tupleIJNS5_1CILi128EEENS7_ILi64EEENS7_ILi96EEEEEELi96ENS_10bfloat16_tEfNS_4arch4Sm80ELb1ELb0ELb0ELb0ELb1ELb0ELb1ELb1EEENS1_21CollectiveEpilogueFwdINS6_IJS8_SA_S9_EEENS6_IJNS7_ILi1EEESI_SI_EEESC_SE_Li128ELb0ELb1ELb1ELb0EEENS1_30DynamicPersistentTileSchedulerILi128ELi128ELb1ELb1ELb0EEEEEEEEEvNT_6ParamsE,(.L_x_15 - _ZN7cutlass13device_kernelIN5flash19enable_sm80_to_sm89INS1_16FlashAttnFwdSm80INS1_25CollectiveMainloopFwdSm80ILi4ELi1ELb0EN4cute5tupleIJNS5_1CILi128EEENS7_ILi64EEENS7_ILi96EEEEEELi96ENS_10bfloat16_tEfNS_4arch4Sm80ELb1ELb0ELb0ELb0ELb1ELb0ELb1ELb1EEENS1_21CollectiveEpilogueFwdINS6_IJS8_SA_S9_EEENS6_IJNS7_ILi1EEESI_SI_EEESC_SE_Li128ELb0ELb1ELb1ELb0EEENS1_30DynamicPersistentTileSchedulerILi128ELi128ELb1ELb1ELb0EEEEEEEEEvNT_6ParamsE)
        .other          _ZN7cutlass13device_kernelIN5flash19enable_sm80_to_sm89INS1_16FlashAttnFwdSm80INS1_25CollectiveMainloopFwdSm80ILi4ELi1ELb0EN4cute5tupleIJNS5_1CILi128EEENS7_ILi64EEENS7_ILi96EEEEEELi96ENS_10bfloat16_tEfNS_4arch4Sm80ELb1ELb0ELb0ELb0ELb1ELb0ELb1ELb1EEENS1_21CollectiveEpilogueFwdINS6_IJS8_SA_S9_EEENS6_IJNS7_ILi1EEESI_SI_EEESC_SE_Li128ELb0ELb1ELb1ELb0EEENS1_30DynamicPersistentTileSchedulerILi128ELi128ELb1ELb1ELb0EEEEEEEEEvNT_6ParamsE,@"STO_CUDA_ENTRY STV_DEFAULT"
_ZN7cutlass13device_kernelIN5flash19enable_sm80_to_sm89INS1_16FlashAttnFwdSm80INS1_25CollectiveMainloopFwdSm80ILi4ELi1ELb0EN4cute5tupleIJNS5_1CILi128EEENS7_ILi64EEENS7_ILi96EEEEEELi96ENS_10bfloat16_tEfNS_4arch4Sm80ELb1ELb0ELb0ELb0ELb1ELb0ELb1ELb1EEENS1_21CollectiveEpilogueFwdINS6_IJS8_SA_S9_EEENS6_IJNS7_ILi1EEESI_SI_EEESC_SE_Li128ELb0ELb1ELb1ELb0EEENS1_30DynamicPersistentTileSchedulerILi128ELi128ELb1ELb1ELb0EEEEEEEEEvNT_6ParamsE:
[----:B------:R-:W-:Y:S01]  /*0000*/  LDC R1, c[0x0][0x28] ;  /* 0x00000a00ff017b82 */ /* 0x000fe20000000800 */
[----:B------:R-:W-:Y:S05]  /*0010*/  EXIT ;  /* 0x000000000000794d */ /* 0x000fea0003800000 */
.L_x_6:
        /* <DEDUP_REMOVED lines=14> */
.L_x_15:


//--------------------- .text._ZN7cutlass13device_kernelIN5flash19enable_sm80_to_sm89INS1_16FlashAttnFwdSm80INS1_25CollectiveMainloopFwdSm80ILi4ELi1ELb0EN4cute5tupleIJNS5_1CILi128EEENS7_ILi48EEENS7_ILi96EEEEEELi96ENS_10bfloat16_tEfNS_4arch4Sm80ELb1ELb0ELb0ELb1ELb1ELb0ELb1ELb1EEENS1_21CollectiveEpilogueFwdINS6_IJS8_SA_S9_EEENS6_IJNS7_ILi1EEESI_SI_EEESC_SE_Li128ELb1ELb1ELb1ELb0EEENS1_36VarlenDynamicPersistentTileSchedulerILi128ELi48ELi128ELi128ELb1ELb1ELb0ELb1ELb1ELb1EEEEEEEEEvNT_6ParamsE --------------------------
	.section	.text._ZN7cutlass13device_kernelIN5flash19enable_sm80_to_sm89INS1_16FlashAttnFwdSm80INS1_25CollectiveMainloopFwdSm80ILi4ELi1ELb0EN4cute5tupleIJNS5_1CILi128EEENS7_ILi48EEENS7_ILi96EEEEEELi96ENS_10bfloat16_tEfNS_4arch4Sm80ELb1ELb0ELb0ELb1ELb1ELb0ELb1ELb1EEENS1_21CollectiveEpilogueFwdINS6_IJS8_SA_S9_EEENS6_IJNS7_ILi1EEESI_SI_EEESC_SE_Li128ELb1ELb1ELb1ELb0EEENS1_36VarlenDynamicPersistentTileSchedulerILi128ELi48ELi128ELi128ELb1ELb1ELb0ELb1ELb1ELb1EEEEEEEEEvNT_6ParamsE,"ax",@progbits
	.align	128
.text._ZN7cutlass13device_kernelIN5flash19enable_sm80_to_sm89INS1_16FlashAttnFwdSm80INS1_25CollectiveMainloopFwdSm80ILi4ELi1ELb0EN4cute5tupleIJNS5_1CILi128EEENS7_ILi48EEENS7_ILi96EEEEEELi96ENS_10bfloat16_tEfNS_4arch4Sm80ELb1ELb0ELb0ELb1ELb1ELb0ELb1ELb1EEENS1_21CollectiveEpilogueFwdINS6_IJS8_SA_S9_EEENS6_IJNS7_ILi1EEESI_SI_EEESC_SE_Li128ELb1ELb1ELb1ELb0EEENS1_36VarlenDynamicPersistentTileSchedulerILi128ELi48ELi128ELi128ELb1ELb1ELb0ELb1ELb1ELb1EEEEEEEEEvNT_6ParamsE:
        .type           _ZN7cutlass13device_kernelIN5flash19enable_sm80_to_sm89INS1_16FlashAttnFwdSm80INS1_25CollectiveMainloopFwdSm80ILi4ELi1ELb0EN4cute5tupleIJNS5_1CILi128EEENS7_ILi48EEENS7_ILi96EEEEEELi96ENS_10bfloat16_tEfNS_4arch4Sm80ELb1ELb0ELb0ELb1ELb1ELb0ELb1ELb1EEENS1_21CollectiveEpilogueFwdINS6_IJS8_SA_S9_EEENS6_IJNS7_ILi1EEESI_SI_EEESC_SE_Li128ELb1ELb1ELb1ELb0EEENS1_36VarlenDynamicPersistentTileSchedulerILi128ELi48ELi128ELi128ELb1ELb1ELb0ELb1ELb1ELb1EEEEEEEEEvNT_6ParamsE,@function
        .size           _ZN7cutlass13device_kernelIN5flash19enable_sm80_to_sm89INS1_16FlashAttnFwdSm80INS1_25CollectiveMainloopFwdSm80ILi4ELi1ELb0EN4cute5tupleIJNS5_1CILi128EEENS7_ILi48EEENS7_ILi96EEEEEELi96ENS_10bfloat16_tEfNS_4arch4Sm80ELb1ELb0ELb0ELb1ELb1ELb0ELb1ELb1EEENS1_21CollectiveEpilogueFwdINS6_IJS8_SA_S9_EEENS6_IJNS7_ILi1EEESI_SI_EEESC_SE_Li128ELb1ELb1ELb1ELb0EEENS1_36VarlenDynamicPersistentTileSchedulerILi128ELi48ELi128ELi128ELb1ELb1ELb0ELb1ELb1ELb1EEEEEEEEEvNT_6ParamsE,(.L_x_16 - _ZN7cutlass13device_kernelIN5flash19enable_sm80_to_sm89INS1_16FlashAttnFwdSm80INS1_25CollectiveMainloopFwdSm80ILi4ELi1ELb0EN4cute5tupleIJNS5_1CILi128EEENS7_ILi48EEENS7_ILi96EEEEEELi96ENS_10bfloat16_tEfNS_4arch4Sm80ELb1ELb0ELb0ELb1ELb1ELb0ELb1ELb1EEENS1_21CollectiveEpilogueFwdINS6_IJS8_SA_S9_EEENS6_IJNS7_ILi1EEESI_SI_EEESC_SE_Li128ELb1ELb1ELb1ELb0EEENS1_36VarlenDynamicPersistentTileSchedulerILi128ELi48ELi128ELi128ELb1ELb1ELb0ELb1ELb1ELb1EEEEEEEEEvNT_6ParamsE)
        .other          _ZN7cutlass13device_kernelIN5flash19enable_sm80_to_sm89INS1_16FlashAttnFwdSm80INS1_25CollectiveMainloopFwdSm80ILi4ELi1ELb0EN4cute5tupleIJNS5_1CILi128EEENS7_ILi48EEENS7_ILi96EEEEEELi96ENS_10bfloat16_tEfNS_4arch4Sm80ELb1ELb0ELb0ELb1ELb1ELb0ELb1ELb1EEENS1_21CollectiveEpilogueFwdINS6_IJS8_SA_S9_EEENS6_IJNS7_ILi1EEESI_SI_EEESC_SE_Li128ELb1ELb1ELb1ELb0EEENS1_36VarlenDynamicPersistentTileSchedulerILi128ELi48ELi128ELi128ELb1ELb1ELb0ELb1ELb1ELb1EEEEEEEEEvNT_6ParamsE,@"STO_CUDA_ENTRY STV_DEFAULT"
_ZN7cutlass13device_kernelIN5flash19enable_sm80_to_sm89INS1_16FlashAttnFwdSm80INS1_25CollectiveMainloopFwdSm80ILi4ELi1ELb0EN4cute5tupleIJNS5_1CILi128EEENS7_ILi48EEENS7_ILi96EEEEEELi96ENS_10bfloat16_tEfNS_4arch4Sm80ELb1ELb0ELb0ELb1ELb1ELb0ELb1ELb1EEENS1_21CollectiveEpilogueFwdINS6_IJS8_SA_S9_EEENS6_IJNS7_ILi1EEESI_SI_EEESC_SE_Li128ELb1ELb1ELb1ELb0EEENS1_36VarlenDynamicPersistentTileSchedulerILi128ELi48ELi128ELi128ELb1ELb1ELb0ELb1ELb1ELb1EEEEEEEEEvNT_6ParamsE:
[----:B------:R-:W-:Y:S01]  /*0000*/  LDC R1, c[0x0][0x28] ;  /* 0x00000a00ff017b82 */ /* 0x000fe20000000800 */
[----:B------:R-:W-:Y:S05]  /*0010*/  EXIT ;  /* 0x000000000000794d */ /* 0x000fea0003800000 */
.L_x_7:
        /* <DEDUP_REMOVED lines=14> */
.L_x_16:


//--------------------- .text._ZN7cutlass13device_kernelIN5flash19enable_sm80_to_sm89INS1_16FlashAttnFwdSm80INS1_25CollectiveMainloopFwdSm80ILi4ELi1ELb0EN4cute5tupleIJNS5_1CILi128EEENS7_ILi48EEENS7_ILi96EEEEEELi96ENS_10bfloat16_tEfNS_4arch4Sm80ELb1ELb0ELb0ELb1ELb1ELb1ELb1ELb1EEENS1_21CollectiveEpilogueFwdINS6_IJS8_SA_S9_EEENS6_IJNS7_ILi1EEESI_SI_EEESC_SE_Li128ELb1ELb1ELb1ELb0EEENS1_36VarlenDynamicPersistentTileSchedulerILi128ELi48ELi128ELi128ELb1ELb1ELb0ELb1ELb1ELb1EEEEEEEEEvNT_6ParamsE --------------------------
	.section	.text._ZN7cutlass13device_kernelIN5flash19enable_sm80_to_sm89INS1_16FlashAttnFwdSm80INS1_25CollectiveMainloopFwdSm80ILi4ELi1ELb0EN4cute5tupleIJNS5_1CILi128EEENS7_ILi48EEENS7_ILi96EEEEEELi96ENS_10bfloat16_tEfNS_4arch4Sm80ELb1ELb0ELb0ELb1ELb1ELb1ELb1ELb1EEENS1_21CollectiveEpilogueFwdINS6_IJS8_SA_S9_EEENS6_IJNS7_ILi1EEESI_SI_EEESC_SE_Li128ELb1ELb1ELb1ELb0EEENS1_36VarlenDynamicPersistentTileSchedulerILi128ELi48ELi128ELi128ELb1ELb1ELb0ELb1ELb1ELb1EEEEEEEEEvNT_6ParamsE,"ax",@progbits
	.align	128
.text._ZN7cutlass13device_kernelIN5flash19enable_sm80_to_sm89INS1_16FlashAttnFwdSm80INS1_25CollectiveMainloopFwdSm80ILi4ELi1ELb0EN4cute5tupleIJNS5_1CILi128EEENS7_ILi48EEENS7_ILi96EEEEEELi96ENS_10bfloat16_tEfNS_4arch4Sm80ELb1ELb0ELb0ELb1ELb1ELb1ELb1ELb1EEENS1_21CollectiveEpilogueFwdINS6_IJS8_SA_S9_EEENS6_IJNS7_ILi1EEESI_SI_EEESC_SE_Li128ELb1ELb1ELb1ELb0EEENS1_36VarlenDynamicPersistentTileSchedulerILi128ELi48ELi128ELi128ELb1ELb1ELb0ELb1ELb1ELb1EEEEEEEEEvNT_6ParamsE:
        .type           _ZN7cutlass13device_kernelIN5flash19enable_sm80_to_sm89INS1_16FlashAttnFwdSm80INS1_25CollectiveMainloopFwdSm80ILi4ELi1ELb0EN4cute5tupleIJNS5_1CILi128EEENS7_ILi48EEENS7_ILi96EEEEEELi96ENS_10bfloat16_tEfNS_4arch4Sm80ELb1ELb0ELb0ELb1ELb1ELb1ELb1ELb1EEENS1_21CollectiveEpilogueFwdINS6_IJS8_SA_S9_EEENS6_IJNS7_ILi1EEESI_SI_EEESC_SE_Li128ELb1ELb1ELb1ELb0EEENS1_36VarlenDynamicPersistentTileSchedulerILi128ELi48ELi128ELi128ELb1ELb1ELb0ELb1ELb1ELb1EEEEEEEEEvNT_6ParamsE,@function
        .size           _ZN7cutlass13device_kernelIN5flash19enable_sm80_to_sm89INS1_16FlashAttnFwdSm80INS1_25CollectiveMainloopFwdSm80ILi4ELi1ELb0EN4cute5tupleIJNS5_1CILi128EEENS7_ILi48EEENS7_ILi96EEEEEELi96ENS_10bfloat16_tEfNS_4arch4Sm80ELb1ELb0ELb0ELb1ELb1ELb1ELb1ELb1EEENS1_21CollectiveEpilogueFwdINS6_IJS8_SA_S9_EEENS6_IJNS7_ILi1EEESI_SI_EEESC_SE_Li128ELb1ELb1ELb1ELb0EEENS1_36VarlenDynamicPersistentTileSchedulerILi128ELi48ELi128ELi128ELb1ELb1ELb0ELb1ELb1ELb1EEEEEEEEEvNT_6ParamsE,(.L_x_17 - _ZN7cutlass13device_kernelIN5flash19enable_sm80_to_sm89INS1_16FlashAttnFwdSm80INS1_25CollectiveMainloopFwdSm80ILi4ELi1ELb0EN4cute5tupleIJNS5_1CILi128EEENS7_ILi48EEENS7_ILi96EEEEEELi96ENS_10bfloat16_tEfNS_4arch4Sm80ELb1ELb0ELb0ELb1ELb1ELb1ELb1ELb1EEENS1_21CollectiveEpilogueFwdINS6_IJS8_SA_S9_EEENS6_IJNS7_ILi1EEESI_SI_EEESC_SE_Li128ELb1ELb1ELb1ELb0EEENS1_36VarlenDynamicPersistentTileSchedulerILi128ELi48ELi128ELi128ELb1ELb1ELb0ELb1ELb1ELb1EEEEEEEEEvNT_6ParamsE)
        .other          _ZN7cutlass13device_kernelIN5flash19enable_sm80_to_sm89INS1_16FlashAttnFwdSm80INS1_25CollectiveMainloopFwdSm80ILi4ELi1ELb0EN4cute5tupleIJNS5_1CILi128EEENS7_ILi48EEENS7_ILi96EEEEEELi96ENS_10bfloat16_tEfNS_4arch4Sm80ELb1ELb0ELb0ELb1ELb1ELb1ELb1ELb1EEENS1_21CollectiveEpilogueFwdINS6_IJS8_SA_S9_EEENS6_IJNS7_ILi1EEESI_SI_EEESC_SE_Li128ELb1ELb1ELb1ELb0EEENS1_36VarlenDynamicPersistentTileSchedulerILi128ELi48ELi128ELi128ELb1ELb1ELb0ELb1ELb1ELb1EEEEEEEEEvNT_6ParamsE,@"STO_CUDA_ENTRY STV_DEFAULT"
_ZN7cutlass13device_kernelIN5flash19enable_sm80_to_sm89INS1_16FlashAttnFwdSm80INS1_25CollectiveMainloopFwdSm80ILi4ELi1ELb0EN4cute5tupleIJNS5_1CILi128EEENS7_ILi48EEENS7_ILi96EEEEEELi96ENS_10bfloat16_tEfNS_4arch4Sm80ELb1ELb0ELb0ELb1ELb1ELb1ELb1ELb1EEENS1_21CollectiveEpilogueFwdINS6_IJS8_SA_S9_EEENS6_IJNS7_ILi1EEESI_SI_EEESC_SE_Li128ELb1ELb1ELb1ELb0EEENS1_36VarlenDynamicPersistentTileSchedulerILi128ELi48ELi128ELi128ELb1ELb1ELb0ELb1ELb1ELb1EEEEEEEEEvNT_6ParamsE:
[----:B------:R-:W-:Y:S01]  /*0000*/  LDC R1, c[0x0][0x28] ;  /* 0x00000a00ff017b82 */ /* 0x000fe20000000800 */
[----:B------:R-:W-:Y:S05]  /*0010*/  EXIT ;  /* 0x000000000000794d */ /* 0x000fea0003800000 */
.L_x_8:
        /* <DEDUP_REMOVED lines=14> */
.L_x_17:


//--------------------- .nv.shared.reserved.0     --------------------------
	.section	.nv.shared.reserved.0,"aw",@nobits
	.weak		__nv_reservedSMEM_offset_0_alias
	.size		__nv_reservedSMEM_offset_0_alias, 0, 0
	.other		__nv_reservedSMEM_offset_0_alias,@"STO_CUDA_RESERVED_SHARED STV_DEFAULT"
__nv_reservedSMEM_offset_0_alias:
	.zero		0


//--------------------- .nv.global                --------------------------
	.section	.nv.global,"aw",@nobits
.nv.global:
	.type		_ZN77_INTERNAL_c6b62c19_41_flash_fwd_hdim96_bf16_paged_split_sm80_cu_a7f3af4d_45464cute1_E,@object
	.size		_ZN77_INTERNAL_c6b62c19_41_flash_fwd_hdim96_bf16_paged_split_sm80_cu_a7f3af4d_45464cute1_E,(_ZN77_INTERNAL_c6b62c19_41_flash_fwd_hdim96_bf16_paged_split_sm80_cu_a7f3af4d_45464cuda3std3__45__cpo6cbeginE - _ZN77_INTERNAL_c6b62c19_41_flash_fwd_hdim96_bf16_paged_split_sm80_cu_a7f3af4d_45464cute1_E)
_ZN77_INTERNAL_c6b62c19_41_flash_fwd_hdim96_bf16_paged_split_sm80_cu_a7f3af4d_45464cute1_E:
	.zero		1
	.type		_ZN77_INTERNAL_c6b62c19_41_flash_fwd_hdim96_bf16_paged_split_sm80_cu_a7f3af4d_45464cuda3std3__45__cpo6cbeginE,@object
	.size		_ZN77_INTERNAL_c6b62c19_41_flash_fwd_hdim96_bf16_paged_split_sm80_cu_a7f3af4d_45464cuda3std3__45__cpo6cbeginE,(_ZN77_INTERNAL_c6b62c19_41_flash_fwd_hdim96_bf16_paged_split_sm80_cu_a7f3af4d_45464cuda3std3__48in_placeE - _ZN77_INTERNAL_c6b62c19_41_flash_fwd_hdim96_bf16_paged_split_sm80_cu_a7f3af4d_45464cuda3std3__45__cpo6cbeginE)
_ZN77_INTERNAL_c6b62c19_41_flash_fwd_hdim96_bf16_paged_split_sm80_cu_a7f3af4d_45464cuda3std3__45__cpo6cbeginE:
	.zero		1
	.type		_ZN77_INTERNAL_c6b62c19_41_flash_fwd_hdim96_bf16_paged_split_sm80_cu_a7f3af4d_45464cuda3std3__48in_placeE,@object
	.size		_ZN77_INTERNAL_c6b62c19_41_flash_fwd_hdim96_bf16_paged_split_sm80_cu_a7f3af4d_45464cuda3std3__48in_placeE,(_ZN77_INTERNAL_c6b62c19_41_flash_fwd_hdim96_bf16_paged_split_sm80_cu_a7f3af4d_45464cuda3std6ranges3__45__cpo9iter_moveE - _ZN77_INTERNAL_c6b62c19_41_flash_fwd_hdim96_bf16_paged_split_sm80_cu_a7f3af4d_45464cuda3std3__48in_placeE)
_ZN77_INTERNAL_c6b62c19_41_flash_fwd_hdim96_bf16_paged_split_sm80_cu_a7f3af4d_45464cuda3std3__48in_placeE:
	.zero		1
	.type		_ZN77_INTERNAL_c6b62c19_41_flash_fwd_hdim96_bf16_paged_split_sm80_cu_a7f3af4d_45464cuda3std6ranges3__45__cpo9iter_moveE,@object
	.size		_ZN77_INTERNAL_c6b62c19_41_flash_fwd_hdim96_bf16_paged_split_sm80_cu_a7f3af4d_45464cuda3std6ranges3__45__cpo9iter_moveE,(_ZN77_INTERNAL_c6b62c19_41_flash_fwd_hdim96_bf16_paged_split_sm80_cu_a7f3af4d_45464cuda3std3__45__cpo5beginE - _ZN77_INTERNAL_c6b62c19_41_flash_fwd_hdim96_bf16_paged_split_sm80_cu_a7f3af4d_45464cuda3std6ranges3__45__cpo9iter_moveE)
_ZN77_INTERNAL_c6b62c19_41_flash_fwd_hdim96_bf16_paged_split_sm80_cu_a7f3af4d_45464cuda3std6ranges3__45__cpo9iter_moveE:
	.zero		1
	.type		_ZN77_INTERNAL_c6b62c19_41_flash_fwd_hdim96_bf16_paged_split_sm80_cu_a7f3af4d_45464cuda3std3__45__cpo5beginE,@object
	.size		_ZN77_INTERNAL_c6b62c19_41_flash_fwd_hdim96_bf16_paged_split_sm80_cu_a7f3af4d_45464cuda3std3__45__cpo5beginE,(_ZN77_INTERNAL_c6b62c19_41_flash_fwd_hdim96_bf16_paged_split_sm80_cu_a7f3af4d_45464cuda3std3__479_GLOBAL__N__c6b62c19_41_flash_fwd_hdim96_bf16_paged_split_sm80_cu_a7f3af4d_45466ignoreE - _ZN77_INTERNAL_c6b62c19_41_flash_fwd_hdim96_bf16_paged_split_sm80_cu_a7f3af4d_45464cuda3std3__45__cpo5beginE)
_ZN77_INTERNAL_c6b62c19_41_flash_fwd_hdim96_bf16_paged_split_sm80_cu_a7f3af4d_45464cuda3std3__45__cpo5beginE:
	.zero		1
	.type		_ZN77_INTERNAL_c6b62c19_41_flash_fwd_hdim96_bf16_paged_split_sm80_cu_a7f3af4d_45464cuda3std3__479_GLOBAL__N__c6b62c19_41_flash_fwd_hdim96_bf16_paged_split_sm80_cu_a7f3af4d_45466ignoreE,@object
	.size		_ZN77_INTERNAL_c6b62c19_41_flash_fwd_hdim96_bf16_paged_split_sm80_cu_a7f3af4d_45464cuda3std3__479_GLOBAL__N__c6b62c19_41_flash_fwd_hdim96_bf16_paged_split_sm80_cu_a7f3af4d_45466ignoreE,(_ZN77_INTERNAL_c6b62c19_41_flash_fwd_hdim96_bf16_paged_split_sm80_cu_a7f3af4d_45464cute7productE - _ZN77_INTERNAL_c6b62c19_41_flash_fwd_hdim96_bf16_paged_split_sm80_cu_a7f3af4d_45464cuda3std3__479_GLOBAL__N__c6b62c19_41_flash_fwd_hdim96_bf16_paged_split_sm80_cu_a7f3af4d_45466ignoreE)
_ZN77_INTERNAL_c6b62c19_41_flash_fwd_hdim96_bf16_paged_split_sm80_cu_a7f3af4d_45464cuda3std3__479_GLOBAL__N__c6b62c19_41_flash_fwd_hdim96_bf16_paged_split_sm80_cu_a7f3af4d_45466ignoreE:
	.zero		1
	.type		_ZN77_INTERNAL_c6b62c19_41_flash_fwd_hdim96_bf16_paged_split_sm80_cu_a7f3af4d_45464cute7productE,@object
	.size		_ZN77_INTERNAL_c6b62c19_41_flash_fwd_hdim96_bf16_paged_split_sm80_cu_a7f3af4d_45464cute7productE,(_ZN77_INTERNAL_c6b62c19_41_flash_fwd_hdim96_bf16_paged_split_sm80_cu_a7f3af4d_45464cuda3std3__45__cpo3endE - _ZN77_INTERNAL_c6b62c19_41_flash_fwd_hdim96_bf16_paged_split_sm80_cu_a7f3af4d_45464cute7productE)
_ZN77_INTERNAL_c6b62c19_41_flash_fwd_hdim96_bf16_paged_split_sm80_cu_a7f3af4d_45464cute7productE:
	.zero		1
	.type		_ZN77_INTERNAL_c6b62c19_41_flash_fwd_hdim96_bf16_paged_split_sm80_cu_a7f3af4d_45464cuda3std3__45__cpo3endE,@object
	.size		_ZN77_INTERNAL_c6b62c19_41_flash_fwd_hdim96_bf16_paged_split_sm80_cu_a7f3af4d_45464cuda3std3__45__cpo3endE,(_ZN77_INTERNAL_c6b62c19_41_flash_fwd_hdim96_bf16_paged_split_sm80_cu_a7f3af4d_45464cuda3std3__419piecewise_constructE - _ZN77_INTERNAL_c6b62c19_41_flash_fwd_hdim96_bf16_paged_split_sm80_cu_a7f3af4d_45464cuda3std3__45__cpo3endE)
_ZN77_INTERNAL_c6b62c19_41_flash_fwd_hdim96_bf16_paged_split_sm80_cu_a7f3af4d_45464cuda3std3__45__cpo3endE:
	.zero		1
	.type		_ZN77_INTERNAL_c6b62c19_41_flash_fwd_hdim96_bf16_paged_split_sm80_cu_a7f3af4d_45464cuda3std3__419piecewise_constructE,@object
	.size		_ZN77_INTERNAL_c6b62c19_41_flash_fwd_hdim96_bf16_paged_split_sm80_cu_a7f3af4d_45464cuda3std3__419piecewise_constructE,(_ZN77_INTERNAL_c6b62c19_41_flash_fwd_hdim96_bf16_paged_split_sm80_cu_a7f3af4d_45464cuda3std3__45__cpo4cendE - _ZN77_INTERNAL_c6b62c19_41_flash_fwd_hdim96_bf16_paged_split_sm80_cu_a7f3af4d_45464cuda3std3__419piecewise_constructE)
_ZN77_INTERNAL_c6b62c19_41_flash_fwd_hdim96_bf16_paged_split_sm80_cu_a7f3af4d_45464cuda3std3__419piecewise_constructE:
	.zero		1
	.type		_ZN77_INTERNAL_c6b62c19_41_flash_fwd_hdim96_bf16_paged_split_sm80_cu_a7f3af4d_45464cuda3std3__45__cpo4cendE,@object
	.size		_ZN77_INTERNAL_c6b62c19_41_flash_fwd_hdim96_bf16_paged_split_sm80_cu_a7f3af4d_45464cuda3std3__45__cpo4cendE,(_ZN77_INTERNAL_c6b62c19_41_flash_fwd_hdim96_bf16_paged_split_sm80_cu_a7f3af4d_45464cuda3std6ranges3__45__cpo4swapE - _ZN77_INTERNAL_c6b62c19_41_flash_fwd_hdim96_bf16_paged_split_sm80_cu_a7f3af4d_45464cuda3std3__45__cpo4cendE)
_ZN77_INTERNAL_c6b62c19_41_flash_fwd_hdim96_bf16_paged_split_sm80_cu_a7f3af4d_45464cuda3std3__45__cpo4cendE:
	.zero		1
	.type		_ZN77_INTERNAL_c6b62c19_41_flash_fwd_hdim96_bf16_paged_split_sm80_cu_a7f3af4d_45464cuda3std6ranges3__45__cpo4swapE,@object
	.size		_ZN77_INTERNAL_c6b62c19_41_flash_fwd_hdim96_bf16_paged_split_sm80_cu_a7f3af4d_45464cuda3std6ranges3__45__cpo4swapE,(.L_7 - _ZN77_INTERNAL_c6b62c19_41_flash_fwd_hdim96_bf16_paged_split_sm80_cu_a7f3af4d_45464cuda3std6ranges3__45__cpo4swapE)
_ZN77_INTERNAL_c6b62c19_41_flash_fwd_hdim96_bf16_paged_split_sm80_cu_a7f3af4d_45464cuda3std6ranges3__45__cpo4swapE:
	.zero		1
.L_7:


//--------------------- .nv.constant0._ZN7cutlass13device_kernelIN5flash19enable_sm80_to_sm89INS1_16FlashAttnFwdSm80INS1_25CollectiveMainloopFwdSm80ILi4ELi1ELb0EN4cute5tupleIJNS5_1CILi128EEENS7_ILi64EEENS7_ILi96EEEEEELi96ENS_10bfloat16_tEfNS_4arch4Sm80ELb0ELb0ELb0ELb0ELb1ELb0ELb1ELb1EEENS1_21CollectiveEpilogueFwdINS6_IJS8_SA_S9_EEENS6_IJNS7_ILi1EEESI_SI_EEESC_SE_Li128ELb0ELb1ELb1ELb0EEENS1_19SingleTileSchedulerILb0ELb1ELb1ELi128EEEEEEEEEvNT_6ParamsE --------------------------
	.section	.nv.constant0._ZN7cutlass13device_kernelIN5flash19enable_sm80_to_sm89INS1_16FlashAttnFwdSm80INS1_25CollectiveMainloopFwdSm80ILi4ELi1ELb0EN4cute5tupleIJNS5_1CILi128EEENS7_ILi64EEENS7_ILi96EEEEEELi96ENS_10bfloat16_tEfNS_4arch4Sm80ELb0ELb0ELb0ELb0ELb1ELb0ELb1ELb1EEENS1_21CollectiveEpilogueFwdINS6_IJS8_SA_S9_EEENS6_IJNS7_ILi1EEESI_SI_EEESC_SE_Li128ELb0ELb1ELb1ELb0EEENS1_19SingleTileSchedulerILb0ELb1ELb1ELi128EEEEEEEEEvNT_6ParamsE,"a",@progbits
	.sectionflags	@""
	.align	4
.nv.constant0._ZN7cutlass13device_kernelIN5flash19enable_sm80_to_sm89INS1_16FlashAttnFwdSm80INS1_25CollectiveMainloopFwdSm80ILi4ELi1ELb0EN4cute5tupleIJNS5_1CILi128EEENS7_ILi64EEENS7_ILi96EEEEEELi96ENS_10bfloat16_tEfNS_4arch4Sm80ELb0ELb0ELb0ELb0ELb1ELb0ELb1ELb1EEENS1_21CollectiveEpilogueFwdINS6_IJS8_SA_S9_EEENS6_IJNS7_ILi1EEESI_SI_EEESC_SE_Li128ELb0ELb1ELb1ELb0EEENS1_19SingleTileSchedulerILb0ELb1ELb1ELi128EEEEEEEEEvNT_6ParamsE:
	.zero		1576


//--------------------- .nv.constant0._ZN7cutlass13device_kernelIN5flash19enable_sm80_to_sm89INS1_16FlashAttnFwdSm80INS1_25CollectiveMainloopFwdSm80ILi4ELi1ELb0EN4cute5tupleIJNS5_1CILi128EEENS7_ILi48EEENS7_ILi96EEEEEELi96ENS_10bfloat16_tEfNS_4arch4Sm80ELb0ELb0ELb0ELb1ELb1ELb0ELb1ELb1EEENS1_21CollectiveEpilogueFwdINS6_IJS8_SA_S9_EEENS6_IJNS7_ILi1EEESI_SI_EEESC_SE_Li128ELb1ELb1ELb1ELb0EEENS1_36VarlenDynamicPersistentTileSchedulerILi128ELi48ELi128ELi128ELb1ELb1ELb0ELb0ELb1ELb1EEEEEEEEEvNT_6ParamsE --------------------------
	.section	.nv.constant0._ZN7cutlass13device_kernelIN5flash19enable_sm80_to_sm89INS1_16FlashAttnFwdSm80INS1_25CollectiveMainloopFwdSm80ILi4ELi1ELb0EN4cute5tupleIJNS5_1CILi128EEENS7_ILi48EEENS7_ILi96EEEEEELi96ENS_10bfloat16_tEfNS_4arch4Sm80ELb0ELb0ELb0ELb1ELb1ELb0ELb1ELb1EEENS1_21CollectiveEpilogueFwdINS6_IJS8_SA_S9_EEENS6_IJNS7_ILi1EEESI_SI_EEESC_SE_Li128ELb1ELb1ELb1ELb0EEENS1_36VarlenDynamicPersistentTileSchedulerILi128ELi48ELi128ELi128ELb1ELb1ELb0ELb0ELb1ELb1EEEEEEEEEvNT_6ParamsE,"a",@progbits
	.sectionflags	@""
	.align	4
.nv.constant0._ZN7cutlass13device_kernelIN5flash19enable_sm80_to_sm89INS1_16FlashAttnFwdSm80INS1_25CollectiveMainloopFwdSm80ILi4ELi1ELb0EN4cute5tupleIJNS5_1CILi128EEENS7_ILi48EEENS7_ILi96EEEEEELi96ENS_10bfloat16_tEfNS_4arch4Sm80ELb0ELb0ELb0ELb1ELb1ELb0ELb1ELb1EEENS1_21CollectiveEpilogueFwdINS6_IJS8_SA_S9_EEENS6_IJNS7_ILi1EEESI_SI_EEESC_SE_Li128ELb1ELb1ELb1ELb0EEENS1_36VarlenDynamicPersistentTileSchedulerILi128ELi48ELi128ELi128ELb1ELb1ELb0ELb0ELb1ELb1EEEEEEEEEvNT_6ParamsE:
	.zero		1608


//--------------------- .nv.constant0._ZN7cutlass13device_kernelIN5flash19enable_sm80_to_sm89INS1_16FlashAttnFwdSm80INS1_25CollectiveMainloopFwdSm80ILi4ELi1ELb0EN4cute5tupleIJNS5_1CILi128EEENS7_ILi48EEENS7_ILi96EEEEEELi96ENS_10bfloat16_tEfNS_4arch4Sm80ELb0ELb0ELb0ELb1ELb1ELb1ELb1ELb1EEENS1_21CollectiveEpilogueFwdINS6_IJS8_SA_S9_EEENS6_IJNS7_ILi1EEESI_SI_EEESC_SE_Li128ELb1ELb1ELb1ELb0EEENS1_36VarlenDynamicPersistentTileSchedulerILi128ELi48ELi128ELi128ELb1ELb1ELb0ELb0ELb1ELb1EEEEEEEEEvNT_6ParamsE --------------------------
	.section	.nv.constant0._ZN7cutlass13device_kernelIN5flash19enable_sm80_to_sm89INS1_16FlashAttnFwdSm80INS1_25CollectiveMainloopFwdSm80ILi4ELi1ELb0EN4cute5tupleIJNS5_1CILi128EEENS7_ILi48EEENS7_ILi96EEEEEELi96ENS_10bfloat16_tEfNS_4arch4Sm80ELb0ELb0ELb0ELb1ELb1ELb1ELb1ELb1EEENS1_21CollectiveEpilogueFwdINS6_IJS8_SA_S9_EEENS6_IJNS7_ILi1EEESI_SI_EEESC_SE_Li128ELb1ELb1ELb1ELb0EEENS1_36VarlenDynamicPersistentTileSchedulerILi128ELi48ELi128ELi128ELb1ELb1ELb0ELb0ELb1ELb1EEEEEEEEEvNT_6ParamsE,"a",@progbits
	.sectionflags	@""
	.align	4
.nv.constant0._ZN7cutlass13device_kernelIN5flash19enable_sm80_to_sm89INS1_16FlashAttnFwdSm80INS1_25CollectiveMainloopFwdSm80ILi4ELi1ELb0EN4cute5tupleIJNS5_1CILi128EEENS7_ILi48EEENS7_ILi96EEEEEELi96ENS_10bfloat16_tEfNS_4arch4Sm80ELb0ELb0ELb0ELb1ELb1ELb1ELb1ELb1EEENS1_21CollectiveEpilogueFwdINS6_IJS8_SA_S9_EEENS6_IJNS7_ILi1EEESI_SI_EEESC_SE_Li128ELb1ELb1ELb1ELb0EEENS1_36VarlenDynamicPersistentTileSchedulerILi128ELi48ELi128ELi128ELb1ELb1ELb0ELb0ELb1ELb1EEEEEEEEEvNT_6ParamsE:
	.zero		1608


//--------------------- .nv.constant0._ZN7cutlass13device_kernelIN5flash19enable_sm80_to_sm89INS1_16FlashAttnFwdSm80INS1_25CollectiveMainloopFwdSm80ILi4ELi1ELb0EN4cute5tupleIJNS5_1CILi128EEENS7_ILi48EEENS7_ILi96EEEEEELi96ENS_10bfloat16_tEfNS_4arch4Sm80ELb0ELb1ELb0ELb0ELb1ELb0ELb1ELb1EEENS1_21CollectiveEpilogueFwdINS6_IJS8_SA_S9_EEENS6_IJNS7_ILi1EEESI_SI_EEESC_SE_Li128ELb0ELb1ELb1ELb0EEENS1_19SingleTileSchedulerILb0ELb1ELb1ELi128EEEEEEEEEvNT_6ParamsE --------------------------
	.section	.nv.constant0._ZN7cutlass13device_kernelIN5flash19enable_sm80_to_sm89INS1_16FlashAttnFwdSm80INS1_25CollectiveMainloopFwdSm80ILi4ELi1ELb0EN4cute5tupleIJNS5_1CILi128EEENS7_ILi48EEENS7_ILi96EEEEEELi96ENS_10bfloat16_tEfNS_4arch4Sm80ELb0ELb1ELb0ELb0ELb1ELb0ELb1ELb1EEENS1_21CollectiveEpilogueFwdINS6_IJS8_SA_S9_EEENS6_IJNS7_ILi1EEESI_SI_EEESC_SE_Li128ELb0ELb1ELb1ELb0EEENS1_19SingleTileSchedulerILb0ELb1ELb1ELi128EEEEEEEEEvNT_6ParamsE,"a",@progbits
	.sectionflags	@""
	.align	4
.nv.constant0._ZN7cutlass13device_kernelIN5flash19enable_sm80_to_sm89INS1_16FlashAttnFwdSm80INS1_25CollectiveMainloopFwdSm80ILi4ELi1ELb0EN4cute5tupleIJNS5_1CILi128EEENS7_ILi48EEENS7_ILi96EEEEEELi96ENS_10bfloat16_tEfNS_4arch4Sm80ELb0ELb1ELb0ELb0ELb1ELb0ELb1ELb1EEENS1_21CollectiveEpilogueFwdINS6_IJS8_SA_S9_EEENS6_IJNS7_ILi1EEESI_SI_EEESC_SE_Li128ELb0ELb1ELb1ELb0EEENS1_19SingleTileSchedulerILb0ELb1ELb1ELi128EEEEEEEEEvNT_6ParamsE:
	.zero		1576


//--------------------- .nv.constant0._ZN7cutlass13device_kernelIN5flash19enable_sm80_to_sm89INS1_16FlashAttnFwdSm80INS1_25CollectiveMainloopFwdSm80ILi4ELi1ELb0EN4cute5tupleIJNS5_1CILi128EEENS7_ILi48EEENS7_ILi96EEEEEELi96ENS_10bfloat16_tEfNS_4arch4Sm80ELb0ELb1ELb0ELb1ELb1ELb0ELb1ELb1EEENS1_21CollectiveEpilogueFwdINS6_IJS8_SA_S9_EEENS6_IJNS7_ILi1EEESI_SI_EEESC_SE_Li128ELb1ELb1ELb1ELb0EEENS1_36VarlenDynamicPersistentTileSchedulerILi128ELi48ELi128ELi128ELb1ELb1ELb0ELb1ELb0ELb1EEEEEEEEEvNT_6ParamsE --------------------------
	.section	.nv.constant0._ZN7cutlass13device_kernelIN5flash19enable_sm80_to_sm89INS1_16FlashAttnFwdSm80INS1_25CollectiveMainloopFwdSm80ILi4ELi1ELb0EN4cute5tupleIJNS5_1CILi128EEENS7_ILi48EEENS7_ILi96EEEEEELi96ENS_10bfloat16_tEfNS_4arch4Sm80ELb0ELb1ELb0ELb1ELb1ELb0ELb1ELb1EEENS1_21CollectiveEpilogueFwdINS6_IJS8_SA_S9_EEENS6_IJNS7_ILi1EEESI_SI_EEESC_SE_Li128ELb1ELb1ELb1ELb0EEENS1_36VarlenDynamicPersistentTileSchedulerILi128ELi48ELi128ELi128ELb1ELb1ELb0ELb1ELb0ELb1EEEEEEEEEvNT_6ParamsE,"a",@progbits
	.sectionflags	@""
	.align	4
.nv.constant0._ZN7cutlass13device_kernelIN5flash19enable_sm80_to_sm89INS1_16FlashAttnFwdSm80INS1_25CollectiveMainloopFwdSm80ILi4ELi1ELb0EN4cute5tupleIJNS5_1CILi128EEENS7_ILi48EEENS7_ILi96EEEEEELi96ENS_10bfloat16_tEfNS_4arch4Sm80ELb0ELb1ELb0ELb1ELb1ELb0ELb1ELb1EEENS1_21CollectiveEpilogueFwdINS6_IJS8_SA_S9_EEENS6_IJNS7_ILi1EEESI_SI_EEESC_SE_Li128ELb1ELb1ELb1ELb0EEENS1_36VarlenDynamicPersistentTileSchedulerILi128ELi48ELi128ELi128ELb1ELb1ELb0ELb1ELb0ELb1EEEEEEEEEvNT_6ParamsE:
	.zero		1608


//--------------------- .nv.constant0._ZN7cutlass13device_kernelIN5flash19enable_sm80_to_sm89INS1_16FlashAttnFwdSm80INS1_25CollectiveMainloopFwdSm80ILi4ELi1ELb0EN4cute5tupleIJNS5_1CILi128EEENS7_ILi48EEENS7_ILi96EEEEEELi96ENS_10bfloat16_tEfNS_4arch4Sm80ELb0ELb1ELb0ELb1ELb1ELb1ELb1ELb1EEENS1_21CollectiveEpilogueFwdINS6_IJS8_SA_S9_EEENS6_IJNS7_ILi1EEESI_SI_EEESC_SE_Li128ELb1ELb1ELb1ELb0EEENS1_36VarlenDynamicPersistentTileSchedulerILi128ELi48ELi128ELi128ELb1ELb1ELb0ELb1ELb0ELb1EEEEEEEEEvNT_6ParamsE --------------------------
	.section	.nv.constant0._ZN7cutlass13device_kernelIN5flash19enable_sm80_to_sm89INS1_16FlashAttnFwdSm80INS1_25CollectiveMainloopFwdSm80ILi4ELi1ELb0EN4cute5tupleIJNS5_1CILi128EEENS7_ILi48EEENS7_ILi96EEEEEELi96ENS_10bfloat16_tEfNS_4arch4Sm80ELb0ELb1ELb0ELb1ELb1ELb1ELb1ELb1EEENS1_21CollectiveEpilogueFwdINS6_IJS8_SA_S9_EEENS6_IJNS7_ILi1EEESI_SI_EEESC_SE_Li128ELb1ELb1ELb1ELb0EEENS1_36VarlenDynamicPersistentTileSchedulerILi128ELi48ELi128ELi128ELb1ELb1ELb0ELb1ELb0ELb1EEEEEEEEEvNT_6ParamsE,"a",@progbits
	.sectionflags	@""
	.align	4
.nv.constant0._ZN7cutlass13device_kernelIN5flash19enable_sm80_to_sm89INS1_16FlashAttnFwdSm80INS1_25CollectiveMainloopFwdSm80ILi4ELi1ELb0EN4cute5tupleIJNS5_1CILi128EEENS7_ILi48EEENS7_ILi96EEEEEELi96ENS_10bfloat16_tEfNS_4arch4Sm80ELb0ELb1ELb0ELb1ELb1ELb1ELb1ELb1EEENS1_21CollectiveEpilogueFwdINS6_IJS8_SA_S9_EEENS6_IJNS7_ILi1EEESI_SI_EEESC_SE_Li128ELb1ELb1ELb1ELb0EEENS1_36VarlenDynamicPersistentTileSchedulerILi128ELi48ELi128ELi128ELb1ELb1ELb0ELb1ELb0ELb1EEEEEEEEEvNT_6ParamsE:
	.zero		1608


//--------------------- .nv.constant0._ZN7cutlass13device_kernelIN5flash19enable_sm80_to_sm89INS1_16FlashAttnFwdSm80INS1_25CollectiveMainloopFwdSm80ILi4ELi1ELb0EN4cute5tupleIJNS5_1CILi128EEENS7_ILi64EEENS7_ILi96EEEEEELi96ENS_10bfloat16_tEfNS_4arch4Sm80ELb1ELb0ELb0ELb0ELb1ELb0ELb1ELb1EEENS1_21CollectiveEpilogueFwdINS6_IJS8_SA_S9_EEENS6_IJNS7_ILi1EEESI_SI_EEESC_SE_Li128ELb0ELb1ELb1ELb0EEENS1_30DynamicPersistentTileSchedulerILi128ELi128ELb1ELb1ELb0EEEEEEEEEvNT_6ParamsE --------------------------
	.section	.nv.constant0._ZN7cutlass13device_kernelIN5flash19enable_sm80_to_sm89INS1_16FlashAttnFwdSm80INS1_25CollectiveMainloopFwdSm80ILi4ELi1ELb0EN4cute5tupleIJNS5_1CILi128EEENS7_ILi64EEENS7_ILi96EEEEEELi96ENS_10bfloat16_tEfNS_4arch4Sm80ELb1ELb0ELb0ELb0ELb1ELb0ELb1ELb1EEENS1_21CollectiveEpilogueFwdINS6_IJS8_SA_S9_EEENS6_IJNS7_ILi1EEESI_SI_EEESC_SE_Li128ELb0ELb1ELb1ELb0EEENS1_30DynamicPersistentTileSchedulerILi128ELi128ELb1ELb1ELb0EEEEEEEEEvNT_6ParamsE,"a",@progbits
	.sectionflags	@""
	.align	4
.nv.constant0._ZN7cutlass13device_kernelIN5flash19enable_sm80_to_sm89INS1_16FlashAttnFwdSm80INS1_25CollectiveMainloopFwdSm80ILi4ELi1ELb0EN4cute5tupleIJNS5_1CILi128EEENS7_ILi64EEENS7_ILi96EEEEEELi96ENS_10bfloat16_tEfNS_4arch4Sm80ELb1ELb0ELb0ELb0ELb1ELb0ELb1ELb1EEENS1_21CollectiveEpilogueFwdINS6_IJS8_SA_S9_EEENS6_IJNS7_ILi1EEESI_SI_EEESC_SE_Li128ELb0ELb1ELb1ELb0EEENS1_30DynamicPersistentTileSchedulerILi128ELi128ELb1ELb1ELb0EEEEEEEEEvNT_6ParamsE:
	.zero		1592


//--------------------- .nv.constant0._ZN7cutlass13device_kernelIN5flash19enable_sm80_to_sm89INS1_16FlashAttnFwdSm80INS1_25CollectiveMainloopFwdSm80ILi4ELi1ELb0EN4cute5tupleIJNS5_1CILi128EEENS7_ILi48EEENS7_ILi96EEEEEELi96ENS_10bfloat16_tEfNS_4arch4Sm80ELb1ELb0ELb0ELb1ELb1ELb0ELb1ELb1EEENS1_21CollectiveEpilogueFwdINS6_IJS8_SA_S9_EEENS6_IJNS7_ILi1EEESI_SI_EEESC_SE_Li128ELb1ELb1ELb1ELb0EEENS1_36VarlenDynamicPersistentTileSchedulerILi128ELi48ELi128ELi128ELb1ELb1ELb0ELb1ELb1ELb1EEEEEEEEEvNT_6ParamsE --------------------------
	.section	.nv.constant0._ZN7cutlass13device_kernelIN5flash19enable_sm80_to_sm89INS1_16FlashAttnFwdSm80INS1_25CollectiveMainloopFwdSm80ILi4ELi1ELb0EN4cute5tupleIJNS5_1CILi128EEENS7_ILi48EEENS7_ILi96EEEEEELi96ENS_10bfloat16_tEfNS_4arch4Sm80ELb1ELb0ELb0ELb1ELb1ELb0ELb1ELb1EEENS1_21CollectiveEpilogueFwdINS6_IJS8_SA_S9_EEENS6_IJNS7_ILi1EEESI_SI_EEESC_SE_Li128ELb1ELb1ELb1ELb0EEENS1_36VarlenDynamicPersistentTileSchedulerILi128ELi48ELi128ELi128ELb1ELb1ELb0ELb1ELb1ELb1EEEEEEEEEvNT_6ParamsE,"a",@progbits
	.sectionflags	@""
	.align	4
.nv.constant0._ZN7cutlass13device_kernelIN5flash19enable_sm80_to_sm89INS1_16FlashAttnFwdSm80INS1_25CollectiveMainloopFwdSm80ILi4ELi1ELb0EN4cute5tupleIJNS5_1CILi128EEENS7_ILi48EEENS7_ILi96EEEEEELi96ENS_10bfloat16_tEfNS_4arch4Sm80ELb1ELb0ELb0ELb1ELb1ELb0ELb1ELb1EEENS1_21CollectiveEpilogueFwdINS6_IJS8_SA_S9_EEENS6_IJNS7_ILi1EEESI_SI_EEESC_SE_Li128ELb1ELb1ELb1ELb0EEENS1_36VarlenDynamicPersistentTileSchedulerILi128ELi48ELi128ELi128ELb1ELb1ELb0ELb1ELb1ELb1EEEEEEEEEvNT_6ParamsE:
	.zero		1608


//--------------------- .nv.constant0._ZN7cutlass13device_kernelIN5flash19enable_sm80_to_sm89INS1_16FlashAttnFwdSm80INS1_25CollectiveMainloopFwdSm80ILi4ELi1ELb0EN4cute5tupleIJNS5_1CILi128EEENS7_ILi48EEENS7_ILi96EEEEEELi96ENS_10bfloat16_tEfNS_4arch4Sm80ELb1ELb0ELb0ELb1ELb1ELb1ELb1ELb1EEENS1_21CollectiveEpilogueFwdINS6_IJS8_SA_S9_EEENS6_IJNS7_ILi1EEESI_SI_EEESC_SE_Li128ELb1ELb1ELb1ELb0EEENS1_36VarlenDynamicPersistentTileSchedulerILi128ELi48ELi128ELi128ELb1ELb1ELb0ELb1ELb1ELb1EEEEEEEEEvNT_6ParamsE --------------------------
	.section	.nv.constant0._ZN7cutlass13device_kernelIN5flash19enable_sm80_to_sm89INS1_16FlashAttnFwdSm80INS1_25CollectiveMainloopFwdSm80ILi4ELi1ELb0EN4cute5tupleIJNS5_1CILi128EEENS7_ILi48EEENS7_ILi96EEEEEELi96ENS_10bfloat16_tEfNS_4arch4Sm80ELb1ELb0ELb0ELb1ELb1ELb1ELb1ELb1EEENS1_21CollectiveEpilogueFwdINS6_IJS8_SA_S9_EEENS6_IJNS7_ILi1EEESI_SI_EEESC_SE_Li128ELb1ELb1ELb1ELb0EEENS1_36VarlenDynamicPersistentTileSchedulerILi128ELi48ELi128ELi128ELb1ELb1ELb0ELb1ELb1ELb1EEEEEEEEEvNT_6ParamsE,"a",@progbits
	.sectionflags	@""
	.align	4
.nv.constant0._ZN7cutlass13device_kernelIN5flash19enable_sm80_to_sm89INS1_16FlashAttnFwdSm80INS1_25CollectiveMainloopFwdSm80ILi4ELi1ELb0EN4cute5tupleIJNS5_1CILi128EEENS7_ILi48EEENS7_ILi96EEEEEELi96ENS_10bfloat16_tEfNS_4arch4Sm80ELb1ELb0ELb0ELb1ELb1ELb1ELb1ELb1EEENS1_21CollectiveEpilogueFwdINS6_IJS8_SA_S9_EEENS6_IJNS7_ILi1EEESI_SI_EEESC_SE_Li128ELb1ELb1ELb1ELb0EEENS1_36VarlenDynamicPersistentTileSchedulerILi128ELi48ELi128ELi128ELb1ELb1ELb0ELb1ELb1ELb1EEEEEEEEEvNT_6ParamsE:
	.zero		1608


//--------------------- SYMBOLS --------------------------

	.type		.nv.reservedSmem.offset0,@object
	.size		.nv.reservedSmem.offset0,0x4
